//
// Generated by NVIDIA NVVM Compiler
//
// Compiler Build ID: CL-36424714
// Cuda compilation tools, release 13.0, V13.0.88
// Based on NVVM 20.0.0
//

.version 9.0
.target sm_100
.address_size 64

	// .globl	my_kernel_kernel0
// _ZZ17my_kernel_kernel0E18PaddedInput_shared has been demoted
// _ZZ17my_kernel_kernel0E18placeholder_shared has been demoted

.visible .entry my_kernel_kernel0(
	.param .u64 .ptr .align 1 my_kernel_kernel0_param_0,
	.param .u64 .ptr .align 1 my_kernel_kernel0_param_1,
	.param .u64 .ptr .align 1 my_kernel_kernel0_param_2,
	.param .u64 .ptr .align 1 my_kernel_kernel0_param_3
)
{
	.local .align 16 .b8 	__local_depot0[1280];
	.reg .b64 	%SP;
	.reg .b64 	%SPL;
	.reg .pred 	%p<75>;
	.reg .b16 	%rs<157>;
	.reg .b32 	%r<330>;
	.reg .b32 	%f<872>;
	.reg .b64 	%rd<66>;
	// demoted variable
	.shared .align 4 .b8 _ZZ17my_kernel_kernel0E18PaddedInput_shared[6720];
	// demoted variable
	.shared .align 4 .b8 _ZZ17my_kernel_kernel0E18placeholder_shared[36864];
	mov.u64 	%SPL, __local_depot0;
	ld.param.u64 	%rd10, [my_kernel_kernel0_param_0];
	ld.param.u64 	%rd11, [my_kernel_kernel0_param_1];
	ld.param.u64 	%rd8, [my_kernel_kernel0_param_2];
	ld.param.u64 	%rd9, [my_kernel_kernel0_param_3];
	cvta.to.global.u64 	%rd1, %rd10;
	cvta.to.global.u64 	%rd2, %rd11;
	add.u64 	%rd3, %SPL, 0;
	add.s64 	%rd65, %rd3, 640;
	mov.f32 	%f57, 0f00000000;
	st.local.v4.f32 	[%rd3], {%f57, %f57, %f57, %f57};
	st.local.v4.f32 	[%rd3+128], {%f57, %f57, %f57, %f57};
	st.local.v4.f32 	[%rd3+256], {%f57, %f57, %f57, %f57};
	st.local.v4.f32 	[%rd3+384], {%f57, %f57, %f57, %f57};
	st.local.v4.f32 	[%rd3+512], {%f57, %f57, %f57, %f57};
	st.local.v4.f32 	[%rd3+640], {%f57, %f57, %f57, %f57};
	st.local.v4.f32 	[%rd3+768], {%f57, %f57, %f57, %f57};
	st.local.v4.f32 	[%rd3+896], {%f57, %f57, %f57, %f57};
	st.local.v4.f32 	[%rd3+1024], {%f57, %f57, %f57, %f57};
	st.local.v4.f32 	[%rd3+1152], {%f57, %f57, %f57, %f57};
	st.local.v4.f32 	[%rd3+16], {%f57, %f57, %f57, %f57};
	st.local.v4.f32 	[%rd3+144], {%f57, %f57, %f57, %f57};
	st.local.v4.f32 	[%rd3+272], {%f57, %f57, %f57, %f57};
	st.local.v4.f32 	[%rd3+400], {%f57, %f57, %f57, %f57};
	st.local.v4.f32 	[%rd3+528], {%f57, %f57, %f57, %f57};
	st.local.v4.f32 	[%rd3+656], {%f57, %f57, %f57, %f57};
	st.local.v4.f32 	[%rd3+784], {%f57, %f57, %f57, %f57};
	st.local.v4.f32 	[%rd3+912], {%f57, %f57, %f57, %f57};
	st.local.v4.f32 	[%rd3+1040], {%f57, %f57, %f57, %f57};
	st.local.v4.f32 	[%rd3+1168], {%f57, %f57, %f57, %f57};
	st.local.v4.f32 	[%rd3+32], {%f57, %f57, %f57, %f57};
	st.local.v4.f32 	[%rd3+160], {%f57, %f57, %f57, %f57};
	st.local.v4.f32 	[%rd3+288], {%f57, %f57, %f57, %f57};
	st.local.v4.f32 	[%rd3+416], {%f57, %f57, %f57, %f57};
	st.local.v4.f32 	[%rd3+544], {%f57, %f57, %f57, %f57};
	st.local.v4.f32 	[%rd3+672], {%f57, %f57, %f57, %f57};
	st.local.v4.f32 	[%rd3+800], {%f57, %f57, %f57, %f57};
	st.local.v4.f32 	[%rd3+928], {%f57, %f57, %f57, %f57};
	st.local.v4.f32 	[%rd3+1056], {%f57, %f57, %f57, %f57};
	st.local.v4.f32 	[%rd3+1184], {%f57, %f57, %f57, %f57};
	st.local.v4.f32 	[%rd3+48], {%f57, %f57, %f57, %f57};
	st.local.v4.f32 	[%rd3+176], {%f57, %f57, %f57, %f57};
	st.local.v4.f32 	[%rd3+304], {%f57, %f57, %f57, %f57};
	st.local.v4.f32 	[%rd3+432], {%f57, %f57, %f57, %f57};
	st.local.v4.f32 	[%rd3+560], {%f57, %f57, %f57, %f57};
	st.local.v4.f32 	[%rd3+688], {%f57, %f57, %f57, %f57};
	st.local.v4.f32 	[%rd3+816], {%f57, %f57, %f57, %f57};
	st.local.v4.f32 	[%rd3+944], {%f57, %f57, %f57, %f57};
	st.local.v4.f32 	[%rd3+1072], {%f57, %f57, %f57, %f57};
	st.local.v4.f32 	[%rd3+1200], {%f57, %f57, %f57, %f57};
	st.local.v4.f32 	[%rd3+64], {%f57, %f57, %f57, %f57};
	st.local.v4.f32 	[%rd3+192], {%f57, %f57, %f57, %f57};
	st.local.v4.f32 	[%rd3+320], {%f57, %f57, %f57, %f57};
	st.local.v4.f32 	[%rd3+448], {%f57, %f57, %f57, %f57};
	st.local.v4.f32 	[%rd3+576], {%f57, %f57, %f57, %f57};
	st.local.v4.f32 	[%rd3+704], {%f57, %f57, %f57, %f57};
	st.local.v4.f32 	[%rd3+832], {%f57, %f57, %f57, %f57};
	st.local.v4.f32 	[%rd3+960], {%f57, %f57, %f57, %f57};
	st.local.v4.f32 	[%rd3+1088], {%f57, %f57, %f57, %f57};
	st.local.v4.f32 	[%rd3+1216], {%f57, %f57, %f57, %f57};
	st.local.v4.f32 	[%rd3+80], {%f57, %f57, %f57, %f57};
	st.local.v4.f32 	[%rd3+208], {%f57, %f57, %f57, %f57};
	st.local.v4.f32 	[%rd3+336], {%f57, %f57, %f57, %f57};
	st.local.v4.f32 	[%rd3+464], {%f57, %f57, %f57, %f57};
	st.local.v4.f32 	[%rd3+592], {%f57, %f57, %f57, %f57};
	st.local.v4.f32 	[%rd3+720], {%f57, %f57, %f57, %f57};
	st.local.v4.f32 	[%rd3+848], {%f57, %f57, %f57, %f57};
	st.local.v4.f32 	[%rd3+976], {%f57, %f57, %f57, %f57};
	st.local.v4.f32 	[%rd3+1104], {%f57, %f57, %f57, %f57};
	st.local.v4.f32 	[%rd3+1232], {%f57, %f57, %f57, %f57};
	st.local.v4.f32 	[%rd3+96], {%f57, %f57, %f57, %f57};
	st.local.v4.f32 	[%rd3+224], {%f57, %f57, %f57, %f57};
	st.local.v4.f32 	[%rd3+352], {%f57, %f57, %f57, %f57};
	st.local.v4.f32 	[%rd3+480], {%f57, %f57, %f57, %f57};
	st.local.v4.f32 	[%rd3+608], {%f57, %f57, %f57, %f57};
	st.local.v4.f32 	[%rd3+736], {%f57, %f57, %f57, %f57};
	st.local.v4.f32 	[%rd3+864], {%f57, %f57, %f57, %f57};
	st.local.v4.f32 	[%rd3+992], {%f57, %f57, %f57, %f57};
	st.local.v4.f32 	[%rd3+1120], {%f57, %f57, %f57, %f57};
	st.local.v4.f32 	[%rd3+1248], {%f57, %f57, %f57, %f57};
	st.local.v4.f32 	[%rd3+112], {%f57, %f57, %f57, %f57};
	st.local.v4.f32 	[%rd3+240], {%f57, %f57, %f57, %f57};
	st.local.v4.f32 	[%rd3+368], {%f57, %f57, %f57, %f57};
	st.local.v4.f32 	[%rd3+496], {%f57, %f57, %f57, %f57};
	st.local.v4.f32 	[%rd3+624], {%f57, %f57, %f57, %f57};
	st.local.v4.f32 	[%rd3+752], {%f57, %f57, %f57, %f57};
	st.local.v4.f32 	[%rd3+880], {%f57, %f57, %f57, %f57};
	st.local.v4.f32 	[%rd3+1008], {%f57, %f57, %f57, %f57};
	st.local.v4.f32 	[%rd3+1136], {%f57, %f57, %f57, %f57};
	st.local.v4.f32 	[%rd3+1264], {%f57, %f57, %f57, %f57};
	mov.u32 	%r1, %tid.x;
	mul.lo.s32 	%r2, %r1, 3;
	mov.u32 	%r105, %ctaid.x;
	mul.hi.u32 	%r3, %r105, 1431655766;
	shl.b32 	%r4, %r3, 2;
	mul.lo.s32 	%r106, %r3, 3;
	sub.s32 	%r5, %r105, %r106;
	mul.lo.s32 	%r6, %r5, 20;
	shl.b32 	%r7, %r1, 1;
	shl.b32 	%r8, %r1, 7;
	shr.u32 	%r9, %r1, 5;
	mul.lo.s32 	%r10, %r9, 168;
	shl.b32 	%r107, %r1, 3;
	and.b32  	%r11, %r107, 248;
	and.b32  	%r12, %r7, 1022;
	add.s32 	%r108, %r7, 128;
	and.b32  	%r13, %r108, 1022;
	add.s32 	%r109, %r7, 256;
	and.b32  	%r14, %r109, 1022;
	add.s32 	%r110, %r7, 384;
	and.b32  	%r15, %r110, 1022;
	xor.b32  	%r16, %r12, 512;
	add.s32 	%r111, %r7, 640;
	and.b32  	%r17, %r111, 1022;
	add.s32 	%r112, %r7, 768;
	and.b32  	%r18, %r112, 1022;
	add.s32 	%r113, %r7, 896;
	and.b32  	%r19, %r113, 1022;
	cvt.u16.u32 	%rs22, %r1;
	mul.lo.s16 	%rs3, %rs22, 3;
	add.s16 	%rs4, %rs3, 2;
	mul.lo.s32 	%r114, %r105, 5120;
	mad.lo.s32 	%r115, %r3, 46080, %r114;
	mad.lo.s32 	%r20, %r1, 768, %r115;
	add.s32 	%r21, %r2, 2;
	add.s32 	%r22, %r2, 1;
	add.s32 	%r23, %r20, -15614;
	mov.u32 	%r116, _ZZ17my_kernel_kernel0E18PaddedInput_shared;
	mad.lo.s32 	%r117, %r1, 48, %r116;
	add.s32 	%r24, %r117, 24;
	mov.b32 	%r307, 0;
	add.s16 	%rs5, %rs3, 1;
$L__BB0_1:
	mul.lo.s32 	%r311, %r1, 12;
	bar.sync 	0;
	shl.b32 	%r119, %r307, 2;
	add.s32 	%r312, %r20, %r119;
	add.s32 	%r321, %r312, -15104;
	add.s32 	%r318, %r312, -15103;
	add.s32 	%r317, %r312, -15102;
	add.s32 	%r316, %r312, -15101;
	add.s32 	%r315, %r312, -15613;
	add.s32 	%r313, %r23, %r119;
	mov.b32 	%r309, 24;
	mov.u32 	%r308, %r24;
	mov.u32 	%r310, %r1;
	mov.u16 	%rs151, %rs5;
	mov.u16 	%rs152, %rs5;
	mov.u16 	%rs153, %rs3;
	mov.u16 	%rs154, %rs3;
	mov.u32 	%r314, %r2;
	mov.u32 	%r319, %r22;
	mov.u16 	%rs155, %rs4;
	mov.u32 	%r320, %r21;
	mov.u16 	%rs156, %rs4;
$L__BB0_2:
	mul.hi.u32 	%r120, %r320, 940802361;
	sub.s32 	%r121, %r320, %r120;
	shr.u32 	%r122, %r121, 1;
	add.s32 	%r123, %r122, %r120;
	shr.u32 	%r124, %r123, 6;
	mul.lo.s32 	%r48, %r124, 921600;
	mul.hi.u16 	%rs23, %rs156, 19973;
	shr.u16 	%rs24, %rs23, 5;
	mul.lo.s16 	%rs25, %rs24, 105;
	sub.s16 	%rs26, %rs155, %rs25;
	cvt.u32.u16 	%r125, %rs26;
	and.b32  	%r126, %r125, 255;
	mul.hi.u32 	%r127, %r126, 204522253;
	mul.lo.s32 	%r49, %r127, 15360;
	mul.hi.u32 	%r128, %r320, -2045222521;
	sub.s32 	%r129, %r320, %r128;
	shr.u32 	%r130, %r129, 1;
	add.s32 	%r131, %r130, %r128;
	shr.u32 	%r132, %r131, 4;
	mul.lo.s32 	%r50, %r132, 5376;
	mul.lo.s32 	%r51, %r132, -21;
	mul.lo.s16 	%rs13, %rs24, -105;
	mul.hi.u32 	%r133, %r314, 940802361;
	sub.s32 	%r134, %r314, %r133;
	shr.u32 	%r135, %r134, 1;
	add.s32 	%r136, %r135, %r133;
	shr.u32 	%r137, %r136, 6;
	mul.lo.s32 	%r52, %r137, 921600;
	mul.hi.u16 	%rs27, %rs153, 19973;
	shr.u16 	%rs28, %rs27, 5;
	mul.lo.s16 	%rs29, %rs28, 105;
	sub.s16 	%rs30, %rs154, %rs29;
	cvt.u32.u16 	%r138, %rs30;
	and.b32  	%r139, %r138, 255;
	mul.hi.u32 	%r140, %r139, 204522253;
	mul.lo.s32 	%r53, %r140, 15360;
	mul.hi.u32 	%r141, %r314, -2045222521;
	sub.s32 	%r142, %r314, %r141;
	shr.u32 	%r143, %r142, 1;
	add.s32 	%r144, %r143, %r141;
	shr.u32 	%r145, %r144, 4;
	mul.lo.s32 	%r54, %r145, 5376;
	mul.lo.s32 	%r55, %r145, -21;
	mul.lo.s16 	%rs14, %rs28, -105;
	add.s32 	%r146, %r312, %r52;
	add.s32 	%r147, %r146, %r53;
	sub.s32 	%r56, %r147, %r54;
	mul.hi.u32 	%r148, %r319, 940802361;
	sub.s32 	%r149, %r319, %r148;
	shr.u32 	%r150, %r149, 1;
	add.s32 	%r151, %r150, %r148;
	shr.u32 	%r152, %r151, 6;
	mad.lo.s32 	%r153, %r152, 921600, %r312;
	mul.hi.u16 	%rs31, %rs151, 19973;
	shr.u16 	%rs32, %rs31, 5;
	mul.lo.s16 	%rs33, %rs32, 105;
	sub.s16 	%rs34, %rs152, %rs33;
	cvt.u32.u16 	%r154, %rs34;
	and.b32  	%r155, %r154, 255;
	mul.hi.u32 	%r156, %r155, 204522253;
	mad.lo.s32 	%r157, %r156, 15360, %r153;
	mul.hi.u32 	%r158, %r319, -2045222521;
	sub.s32 	%r159, %r319, %r158;
	shr.u32 	%r160, %r159, 1;
	add.s32 	%r161, %r160, %r158;
	shr.u32 	%r162, %r161, 4;
	mul.lo.s32 	%r163, %r162, 5376;
	sub.s32 	%r57, %r157, %r163;
	mul.lo.s32 	%r58, %r162, -21;
	mul.lo.s16 	%rs15, %rs32, -105;
	add.s32 	%r59, %r319, -1;
	setp.gt.u32 	%p1, %r310, 139;
	setp.gt.u32 	%p2, %r59, 419;
	setp.gt.u32 	%p3, %r311, 1679;
	or.pred  	%p4, %p2, %p3;
	or.pred  	%p5, %p4, %p1;
	mov.f32 	%f860, 0f00000000;
	@%p5 bra 	$L__BB0_7;
	add.s16 	%rs35, %rs156, %rs14;
	add.s16 	%rs36, %rs35, -2;
	mul.lo.s16 	%rs37, %rs36, 135;
	shr.u16 	%rs38, %rs37, 8;
	sub.s16 	%rs39, %rs36, %rs38;
	and.b16  	%rs40, %rs39, 254;
	shr.u16 	%rs41, %rs40, 1;
	add.s16 	%rs42, %rs41, %rs38;
	and.b16  	%rs43, %rs42, 240;
	shr.u16 	%rs44, %rs43, 4;
	cvt.u32.u16 	%r164, %rs44;
	or.b32  	%r165, %r4, %r164;
	setp.eq.s32 	%p6, %r165, 0;
	@%p6 bra 	$L__BB0_6;
	add.s32 	%r166, %r319, %r55;
	add.s32 	%r167, %r166, -1;
	or.b32  	%r168, %r6, %r167;
	setp.eq.s32 	%p7, %r168, 0;
	@%p7 bra 	$L__BB0_6;
	add.s32 	%r169, %r56, -15616;
	mul.wide.s32 	%rd13, %r169, 4;
	add.s64 	%rd14, %rd1, %rd13;
	ld.global.nc.f32 	%f860, [%rd14];
$L__BB0_6:
	st.shared.f32 	[%r308+-24], %f860;
$L__BB0_7:
	@%p2 bra 	$L__BB0_23;
	setp.gt.u32 	%p10, %r311, 1678;
	or.pred  	%p11, %p10, %p1;
	mov.f32 	%f861, 0f00000000;
	@%p11 bra 	$L__BB0_13;
	add.s16 	%rs45, %rs156, %rs14;
	add.s16 	%rs46, %rs45, -2;
	mul.lo.s16 	%rs47, %rs46, 135;
	shr.u16 	%rs48, %rs47, 8;
	sub.s16 	%rs49, %rs46, %rs48;
	and.b16  	%rs50, %rs49, 254;
	shr.u16 	%rs51, %rs50, 1;
	add.s16 	%rs52, %rs51, %rs48;
	and.b16  	%rs53, %rs52, 240;
	shr.u16 	%rs54, %rs53, 4;
	cvt.u32.u16 	%r170, %rs54;
	or.b32  	%r171, %r4, %r170;
	setp.eq.s32 	%p12, %r171, 0;
	@%p12 bra 	$L__BB0_12;
	add.s32 	%r172, %r319, %r55;
	add.s32 	%r173, %r172, -1;
	or.b32  	%r174, %r6, %r173;
	setp.eq.s32 	%p13, %r174, 0;
	@%p13 bra 	$L__BB0_12;
	add.s32 	%r175, %r56, -15615;
	mul.wide.s32 	%rd15, %r175, 4;
	add.s64 	%rd16, %rd1, %rd15;
	ld.global.nc.f32 	%f861, [%rd16];
$L__BB0_12:
	st.shared.f32 	[%r308+-20], %f861;
$L__BB0_13:
	setp.gt.u32 	%p15, %r311, 1677;
	or.pred  	%p16, %p15, %p1;
	mov.f32 	%f862, 0f00000000;
	@%p16 bra 	$L__BB0_18;
	add.s16 	%rs55, %rs156, %rs14;
	add.s16 	%rs56, %rs55, -2;
	mul.lo.s16 	%rs57, %rs56, 135;
	shr.u16 	%rs58, %rs57, 8;
	sub.s16 	%rs59, %rs56, %rs58;
	and.b16  	%rs60, %rs59, 254;
	shr.u16 	%rs61, %rs60, 1;
	add.s16 	%rs62, %rs61, %rs58;
	and.b16  	%rs63, %rs62, 240;
	shr.u16 	%rs64, %rs63, 4;
	cvt.u32.u16 	%r176, %rs64;
	or.b32  	%r177, %r4, %r176;
	setp.eq.s32 	%p17, %r177, 0;
	@%p17 bra 	$L__BB0_17;
	add.s32 	%r178, %r319, %r55;
	add.s32 	%r179, %r178, -1;
	or.b32  	%r180, %r6, %r179;
	setp.eq.s32 	%p18, %r180, 0;
	@%p18 bra 	$L__BB0_17;
	add.s32 	%r181, %r313, %r52;
	add.s32 	%r182, %r181, %r53;
	sub.s32 	%r183, %r182, %r54;
	mul.wide.s32 	%rd17, %r183, 4;
	add.s64 	%rd18, %rd1, %rd17;
	ld.global.nc.f32 	%f862, [%rd18];
$L__BB0_17:
	st.shared.f32 	[%r308+-16], %f862;
$L__BB0_18:
	setp.gt.u32 	%p20, %r311, 1676;
	or.pred  	%p21, %p20, %p1;
	mov.f32 	%f863, 0f00000000;
	@%p21 bra 	$L__BB0_23;
	add.s16 	%rs65, %rs156, %rs14;
	add.s16 	%rs66, %rs65, -2;
	mul.lo.s16 	%rs67, %rs66, 135;
	shr.u16 	%rs68, %rs67, 8;
	sub.s16 	%rs69, %rs66, %rs68;
	and.b16  	%rs70, %rs69, 254;
	shr.u16 	%rs71, %rs70, 1;
	add.s16 	%rs72, %rs71, %rs68;
	and.b16  	%rs73, %rs72, 240;
	shr.u16 	%rs74, %rs73, 4;
	cvt.u32.u16 	%r184, %rs74;
	or.b32  	%r185, %r4, %r184;
	setp.eq.s32 	%p22, %r185, 0;
	@%p22 bra 	$L__BB0_22;
	add.s32 	%r186, %r319, %r55;
	add.s32 	%r187, %r186, -1;
	or.b32  	%r188, %r6, %r187;
	setp.eq.s32 	%p23, %r188, 0;
	@%p23 bra 	$L__BB0_22;
	add.s32 	%r189, %r315, %r52;
	add.s32 	%r190, %r189, %r53;
	sub.s32 	%r191, %r190, %r54;
	mul.wide.s32 	%rd19, %r191, 4;
	add.s64 	%rd20, %rd1, %rd19;
	ld.global.nc.f32 	%f863, [%rd20];
$L__BB0_22:
	st.shared.f32 	[%r308+-12], %f863;
$L__BB0_23:
	setp.gt.u32 	%p24, %r59, 418;
	@%p24 bra 	$L__BB0_44;
	setp.gt.u32 	%p26, %r311, 1675;
	or.pred  	%p27, %p26, %p1;
	mov.f32 	%f864, 0f00000000;
	@%p27 bra 	$L__BB0_29;
	add.s16 	%rs75, %rs156, %rs15;
	add.s16 	%rs76, %rs75, -1;
	mul.lo.s16 	%rs77, %rs76, 135;
	shr.u16 	%rs78, %rs77, 8;
	sub.s16 	%rs79, %rs76, %rs78;
	and.b16  	%rs80, %rs79, 254;
	shr.u16 	%rs81, %rs80, 1;
	add.s16 	%rs82, %rs81, %rs78;
	and.b16  	%rs83, %rs82, 240;
	shr.u16 	%rs84, %rs83, 4;
	cvt.u32.u16 	%r192, %rs84;
	or.b32  	%r193, %r4, %r192;
	setp.eq.s32 	%p28, %r193, 0;
	@%p28 bra 	$L__BB0_28;
	add.s32 	%r194, %r319, %r58;
	or.b32  	%r195, %r6, %r194;
	setp.eq.s32 	%p29, %r195, 0;
	@%p29 bra 	$L__BB0_28;
	add.s32 	%r196, %r57, -15360;
	mul.wide.s32 	%rd21, %r196, 4;
	add.s64 	%rd22, %rd1, %rd21;
	ld.global.nc.f32 	%f864, [%rd22];
$L__BB0_28:
	st.shared.f32 	[%r308+-8], %f864;
$L__BB0_29:
	setp.gt.u32 	%p31, %r311, 1674;
	or.pred  	%p32, %p31, %p1;
	mov.f32 	%f865, 0f00000000;
	@%p32 bra 	$L__BB0_34;
	add.s16 	%rs85, %rs156, %rs15;
	add.s16 	%rs86, %rs85, -1;
	mul.lo.s16 	%rs87, %rs86, 135;
	shr.u16 	%rs88, %rs87, 8;
	sub.s16 	%rs89, %rs86, %rs88;
	and.b16  	%rs90, %rs89, 254;
	shr.u16 	%rs91, %rs90, 1;
	add.s16 	%rs92, %rs91, %rs88;
	and.b16  	%rs93, %rs92, 240;
	shr.u16 	%rs94, %rs93, 4;
	cvt.u32.u16 	%r197, %rs94;
	or.b32  	%r198, %r4, %r197;
	setp.eq.s32 	%p33, %r198, 0;
	@%p33 bra 	$L__BB0_33;
	add.s32 	%r199, %r319, %r58;
	or.b32  	%r200, %r6, %r199;
	setp.eq.s32 	%p34, %r200, 0;
	@%p34 bra 	$L__BB0_33;
	add.s32 	%r201, %r57, -15359;
	mul.wide.s32 	%rd23, %r201, 4;
	add.s64 	%rd24, %rd1, %rd23;
	ld.global.nc.f32 	%f865, [%rd24];
$L__BB0_33:
	st.shared.f32 	[%r308+-4], %f865;
$L__BB0_34:
	setp.gt.u32 	%p36, %r311, 1673;
	or.pred  	%p37, %p36, %p1;
	mov.f32 	%f866, 0f00000000;
	@%p37 bra 	$L__BB0_39;
	add.s16 	%rs95, %rs156, %rs15;
	add.s16 	%rs96, %rs95, -1;
	mul.lo.s16 	%rs97, %rs96, 135;
	shr.u16 	%rs98, %rs97, 8;
	sub.s16 	%rs99, %rs96, %rs98;
	and.b16  	%rs100, %rs99, 254;
	shr.u16 	%rs101, %rs100, 1;
	add.s16 	%rs102, %rs101, %rs98;
	and.b16  	%rs103, %rs102, 240;
	shr.u16 	%rs104, %rs103, 4;
	cvt.u32.u16 	%r202, %rs104;
	or.b32  	%r203, %r4, %r202;
	setp.eq.s32 	%p38, %r203, 0;
	@%p38 bra 	$L__BB0_38;
	add.s32 	%r204, %r319, %r58;
	or.b32  	%r205, %r6, %r204;
	setp.eq.s32 	%p39, %r205, 0;
	@%p39 bra 	$L__BB0_38;
	add.s32 	%r206, %r57, -15358;
	mul.wide.s32 	%rd25, %r206, 4;
	add.s64 	%rd26, %rd1, %rd25;
	ld.global.nc.f32 	%f866, [%rd26];
$L__BB0_38:
	st.shared.f32 	[%r308], %f866;
$L__BB0_39:
	setp.gt.u32 	%p41, %r311, 1672;
	or.pred  	%p42, %p41, %p1;
	mov.f32 	%f867, 0f00000000;
	@%p42 bra 	$L__BB0_44;
	add.s16 	%rs105, %rs156, %rs15;
	add.s16 	%rs106, %rs105, -1;
	mul.lo.s16 	%rs107, %rs106, 135;
	shr.u16 	%rs108, %rs107, 8;
	sub.s16 	%rs109, %rs106, %rs108;
	and.b16  	%rs110, %rs109, 254;
	shr.u16 	%rs111, %rs110, 1;
	add.s16 	%rs112, %rs111, %rs108;
	and.b16  	%rs113, %rs112, 240;
	shr.u16 	%rs114, %rs113, 4;
	cvt.u32.u16 	%r207, %rs114;
	or.b32  	%r208, %r4, %r207;
	setp.eq.s32 	%p43, %r208, 0;
	@%p43 bra 	$L__BB0_43;
	add.s32 	%r209, %r319, %r58;
	or.b32  	%r210, %r6, %r209;
	setp.eq.s32 	%p44, %r210, 0;
	@%p44 bra 	$L__BB0_43;
	add.s32 	%r211, %r57, -15357;
	mul.wide.s32 	%rd27, %r211, 4;
	add.s64 	%rd28, %rd1, %rd27;
	ld.global.nc.f32 	%f867, [%rd28];
$L__BB0_43:
	st.shared.f32 	[%r308+4], %f867;
$L__BB0_44:
	setp.gt.u32 	%p45, %r59, 417;
	@%p45 bra 	$L__BB0_65;
	setp.gt.u32 	%p47, %r311, 1671;
	or.pred  	%p48, %p47, %p1;
	mov.f32 	%f868, 0f00000000;
	@%p48 bra 	$L__BB0_50;
	add.s16 	%rs115, %rs156, %rs13;
	mul.lo.s16 	%rs116, %rs115, 135;
	shr.u16 	%rs117, %rs116, 8;
	sub.s16 	%rs118, %rs115, %rs117;
	and.b16  	%rs119, %rs118, 254;
	shr.u16 	%rs120, %rs119, 1;
	add.s16 	%rs121, %rs120, %rs117;
	and.b16  	%rs122, %rs121, 240;
	shr.u16 	%rs123, %rs122, 4;
	cvt.u32.u16 	%r212, %rs123;
	or.b32  	%r213, %r4, %r212;
	setp.eq.s32 	%p49, %r213, 0;
	@%p49 bra 	$L__BB0_49;
	add.s32 	%r214, %r319, %r51;
	add.s32 	%r215, %r214, 1;
	or.b32  	%r216, %r6, %r215;
	setp.eq.s32 	%p50, %r216, 0;
	@%p50 bra 	$L__BB0_49;
	add.s32 	%r217, %r321, %r48;
	add.s32 	%r218, %r217, %r49;
	sub.s32 	%r219, %r218, %r50;
	mul.wide.s32 	%rd29, %r219, 4;
	add.s64 	%rd30, %rd1, %rd29;
	ld.global.nc.f32 	%f868, [%rd30];
$L__BB0_49:
	st.shared.f32 	[%r308+8], %f868;
$L__BB0_50:
	setp.gt.u32 	%p52, %r311, 1670;
	or.pred  	%p53, %p52, %p1;
	mov.f32 	%f869, 0f00000000;
	@%p53 bra 	$L__BB0_55;
	add.s16 	%rs124, %rs156, %rs13;
	mul.lo.s16 	%rs125, %rs124, 135;
	shr.u16 	%rs126, %rs125, 8;
	sub.s16 	%rs127, %rs124, %rs126;
	and.b16  	%rs128, %rs127, 254;
	shr.u16 	%rs129, %rs128, 1;
	add.s16 	%rs130, %rs129, %rs126;
	and.b16  	%rs131, %rs130, 240;
	shr.u16 	%rs132, %rs131, 4;
	cvt.u32.u16 	%r220, %rs132;
	or.b32  	%r221, %r4, %r220;
	setp.eq.s32 	%p54, %r221, 0;
	@%p54 bra 	$L__BB0_54;
	add.s32 	%r222, %r319, %r51;
	add.s32 	%r223, %r222, 1;
	or.b32  	%r224, %r6, %r223;
	setp.eq.s32 	%p55, %r224, 0;
	@%p55 bra 	$L__BB0_54;
	add.s32 	%r225, %r318, %r48;
	add.s32 	%r226, %r225, %r49;
	sub.s32 	%r227, %r226, %r50;
	mul.wide.s32 	%rd31, %r227, 4;
	add.s64 	%rd32, %rd1, %rd31;
	ld.global.nc.f32 	%f869, [%rd32];
$L__BB0_54:
	st.shared.f32 	[%r308+12], %f869;
$L__BB0_55:
	setp.gt.u32 	%p57, %r311, 1669;
	or.pred  	%p58, %p57, %p1;
	mov.f32 	%f870, 0f00000000;
	@%p58 bra 	$L__BB0_60;
	add.s16 	%rs133, %rs156, %rs13;
	mul.lo.s16 	%rs134, %rs133, 135;
	shr.u16 	%rs135, %rs134, 8;
	sub.s16 	%rs136, %rs133, %rs135;
	and.b16  	%rs137, %rs136, 254;
	shr.u16 	%rs138, %rs137, 1;
	add.s16 	%rs139, %rs138, %rs135;
	and.b16  	%rs140, %rs139, 240;
	shr.u16 	%rs141, %rs140, 4;
	cvt.u32.u16 	%r228, %rs141;
	or.b32  	%r229, %r4, %r228;
	setp.eq.s32 	%p59, %r229, 0;
	@%p59 bra 	$L__BB0_59;
	add.s32 	%r230, %r319, %r51;
	add.s32 	%r231, %r230, 1;
	or.b32  	%r232, %r6, %r231;
	setp.eq.s32 	%p60, %r232, 0;
	@%p60 bra 	$L__BB0_59;
	add.s32 	%r233, %r317, %r48;
	add.s32 	%r234, %r233, %r49;
	sub.s32 	%r235, %r234, %r50;
	mul.wide.s32 	%rd33, %r235, 4;
	add.s64 	%rd34, %rd1, %rd33;
	ld.global.nc.f32 	%f870, [%rd34];
$L__BB0_59:
	st.shared.f32 	[%r308+16], %f870;
$L__BB0_60:
	setp.gt.u32 	%p62, %r311, 1668;
	or.pred  	%p63, %p62, %p1;
	mov.f32 	%f871, 0f00000000;
	@%p63 bra 	$L__BB0_65;
	add.s16 	%rs142, %rs156, %rs13;
	mul.lo.s16 	%rs143, %rs142, 135;
	shr.u16 	%rs144, %rs143, 8;
	sub.s16 	%rs145, %rs142, %rs144;
	and.b16  	%rs146, %rs145, 254;
	shr.u16 	%rs147, %rs146, 1;
	add.s16 	%rs148, %rs147, %rs144;
	and.b16  	%rs149, %rs148, 240;
	shr.u16 	%rs150, %rs149, 4;
	cvt.u32.u16 	%r236, %rs150;
	or.b32  	%r237, %r4, %r236;
	setp.eq.s32 	%p64, %r237, 0;
	@%p64 bra 	$L__BB0_64;
	add.s32 	%r238, %r319, %r51;
	add.s32 	%r239, %r238, 1;
	or.b32  	%r240, %r6, %r239;
	setp.eq.s32 	%p65, %r240, 0;
	@%p65 bra 	$L__BB0_64;
	add.s32 	%r241, %r316, %r48;
	add.s32 	%r242, %r241, %r49;
	sub.s32 	%r243, %r242, %r50;
	mul.wide.s32 	%rd35, %r243, 4;
	add.s64 	%rd36, %rd1, %rd35;
	ld.global.nc.f32 	%f871, [%rd36];
$L__BB0_64:
	st.shared.f32 	[%r308+20], %f871;
$L__BB0_65:
	add.s16 	%rs156, %rs156, 192;
	add.s32 	%r321, %r321, 49152;
	add.s32 	%r320, %r320, 192;
	add.s16 	%rs155, %rs155, -64;
	add.s32 	%r319, %r319, 192;
	add.s32 	%r318, %r318, 49152;
	add.s32 	%r317, %r317, 49152;
	add.s32 	%r316, %r316, 49152;
	add.s32 	%r315, %r315, 49152;
	add.s32 	%r314, %r314, 192;
	add.s16 	%rs154, %rs154, -64;
	add.s16 	%rs153, %rs153, 192;
	add.s32 	%r313, %r313, 49152;
	add.s32 	%r312, %r312, 49152;
	add.s16 	%rs152, %rs152, -64;
	add.s16 	%rs151, %rs151, 192;
	add.s32 	%r311, %r311, 768;
	add.s32 	%r310, %r310, 64;
	add.s32 	%r309, %r309, 3072;
	add.s32 	%r308, %r308, 3072;
	setp.ne.s32 	%p66, %r309, 9240;
	@%p66 bra 	$L__BB0_2;
	shl.b32 	%r245, %r307, 10;
	or.b32  	%r74, %r245, %r12;
	or.b32  	%r75, %r245, %r13;
	or.b32  	%r76, %r245, %r14;
	or.b32  	%r77, %r245, %r15;
	or.b32  	%r78, %r245, %r16;
	or.b32  	%r79, %r245, %r17;
	or.b32  	%r80, %r245, %r18;
	or.b32  	%r81, %r245, %r19;
	mov.b32 	%r322, 0;
$L__BB0_67:
	shl.b32 	%r246, %r322, 7;
	add.s32 	%r247, %r246, %r7;
	shl.b32 	%r248, %r247, 2;
	mov.u32 	%r249, _ZZ17my_kernel_kernel0E18placeholder_shared;
	add.s32 	%r250, %r249, %r248;
	shl.b32 	%r251, %r322, 13;
	add.s32 	%r252, %r251, %r8;
	and.b32  	%r253, %r252, 2031616;
	add.s32 	%r254, %r253, %r74;
	mul.wide.u32 	%rd37, %r254, 4;
	add.s64 	%rd38, %rd2, %rd37;
	ld.global.nc.v2.f32 	{%f82, %f83}, [%rd38];
	st.shared.v2.f32 	[%r250], {%f82, %f83};
	add.s32 	%r255, %r252, 8192;
	and.b32  	%r256, %r255, 2031616;
	add.s32 	%r257, %r256, %r75;
	mul.wide.u32 	%rd39, %r257, 4;
	add.s64 	%rd40, %rd2, %rd39;
	ld.global.nc.v2.f32 	{%f84, %f85}, [%rd40];
	st.shared.v2.f32 	[%r250+512], {%f84, %f85};
	add.s32 	%r258, %r252, 16384;
	and.b32  	%r259, %r258, 2031616;
	add.s32 	%r260, %r259, %r76;
	mul.wide.u32 	%rd41, %r260, 4;
	add.s64 	%rd42, %rd2, %rd41;
	ld.global.nc.v2.f32 	{%f86, %f87}, [%rd42];
	st.shared.v2.f32 	[%r250+1024], {%f86, %f87};
	add.s32 	%r261, %r252, 24576;
	and.b32  	%r262, %r261, 2031616;
	add.s32 	%r263, %r262, %r77;
	mul.wide.u32 	%rd43, %r263, 4;
	add.s64 	%rd44, %rd2, %rd43;
	ld.global.nc.v2.f32 	{%f88, %f89}, [%rd44];
	st.shared.v2.f32 	[%r250+1536], {%f88, %f89};
	add.s32 	%r264, %r252, 32768;
	and.b32  	%r265, %r264, 2031616;
	add.s32 	%r266, %r265, %r78;
	mul.wide.u32 	%rd45, %r266, 4;
	add.s64 	%rd46, %rd2, %rd45;
	ld.global.nc.v2.f32 	{%f90, %f91}, [%rd46];
	st.shared.v2.f32 	[%r250+2048], {%f90, %f91};
	add.s32 	%r267, %r252, 40960;
	and.b32  	%r268, %r267, 2031616;
	add.s32 	%r269, %r268, %r79;
	mul.wide.u32 	%rd47, %r269, 4;
	add.s64 	%rd48, %rd2, %rd47;
	ld.global.nc.v2.f32 	{%f92, %f93}, [%rd48];
	st.shared.v2.f32 	[%r250+2560], {%f92, %f93};
	add.s32 	%r270, %r252, 49152;
	and.b32  	%r271, %r270, 2031616;
	add.s32 	%r272, %r271, %r80;
	mul.wide.u32 	%rd49, %r272, 4;
	add.s64 	%rd50, %rd2, %rd49;
	ld.global.nc.v2.f32 	{%f94, %f95}, [%rd50];
	st.shared.v2.f32 	[%r250+3072], {%f94, %f95};
	add.s32 	%r273, %r252, 57344;
	and.b32  	%r274, %r273, 2031616;
	add.s32 	%r275, %r274, %r81;
	mul.wide.u32 	%rd51, %r275, 4;
	add.s64 	%rd52, %rd2, %rd51;
	ld.global.nc.v2.f32 	{%f96, %f97}, [%rd52];
	st.shared.v2.f32 	[%r250+3584], {%f96, %f97};
	add.s32 	%r322, %r322, 8;
	setp.ne.s32 	%p67, %r322, 72;
	@%p67 bra 	$L__BB0_67;
	bar.sync 	0;
	mov.b32 	%r323, 0;
$L__BB0_69:
	add.s32 	%r85, %r323, %r10;
	shl.b32 	%r278, %r323, 8;
	or.b32  	%r86, %r278, %r11;
	mov.b32 	%r324, 0;
$L__BB0_70:
	mad.lo.s32 	%r88, %r324, 84, %r85;
	mad.lo.s32 	%r280, %r324, 3072, %r86;
	shl.b32 	%r281, %r280, 2;
	mov.u32 	%r282, _ZZ17my_kernel_kernel0E18placeholder_shared;
	add.s32 	%r89, %r282, %r281;
	ld.shared.f32 	%f25, [%r89];
	ld.shared.f32 	%f26, [%r89+4];
	ld.shared.f32 	%f27, [%r89+8];
	ld.shared.f32 	%f28, [%r89+12];
	ld.shared.f32 	%f29, [%r89+16];
	ld.shared.f32 	%f30, [%r89+20];
	ld.shared.f32 	%f31, [%r89+24];
	ld.shared.f32 	%f32, [%r89+28];
	mov.b32 	%r325, 0;
$L__BB0_71:
	mad.lo.s32 	%r283, %r325, 420, %r88;
	shl.b32 	%r284, %r283, 2;
	mov.u32 	%r285, _ZZ17my_kernel_kernel0E18PaddedInput_shared;
	add.s32 	%r286, %r285, %r284;
	ld.shared.f32 	%f98, [%r286+288];
	ld.shared.f32 	%f99, [%r286+256];
	ld.shared.f32 	%f100, [%r286+224];
	ld.shared.f32 	%f101, [%r286+192];
	ld.shared.f32 	%f102, [%r286+160];
	ld.shared.f32 	%f103, [%r286+128];
	ld.shared.f32 	%f104, [%r286+96];
	ld.shared.f32 	%f105, [%r286+64];
	ld.shared.f32 	%f106, [%r286+32];
	ld.shared.f32 	%f107, [%r286];
	shl.b32 	%r287, %r325, 3;
	mul.wide.u32 	%rd53, %r287, 4;
	add.s64 	%rd54, %rd3, %rd53;
	ld.local.v4.f32 	{%f108, %f109, %f110, %f111}, [%rd54];
	fma.rn.f32 	%f112, %f107, %f25, %f108;
	ld.local.v4.f32 	{%f113, %f114, %f115, %f116}, [%rd54+128];
	fma.rn.f32 	%f117, %f106, %f25, %f113;
	ld.local.v4.f32 	{%f118, %f119, %f120, %f121}, [%rd54+256];
	fma.rn.f32 	%f122, %f105, %f25, %f118;
	ld.local.v4.f32 	{%f123, %f124, %f125, %f126}, [%rd54+384];
	fma.rn.f32 	%f127, %f104, %f25, %f123;
	ld.local.v4.f32 	{%f128, %f129, %f130, %f131}, [%rd54+512];
	fma.rn.f32 	%f132, %f103, %f25, %f128;
	ld.local.v4.f32 	{%f133, %f134, %f135, %f136}, [%rd54+640];
	fma.rn.f32 	%f137, %f102, %f25, %f133;
	ld.local.v4.f32 	{%f138, %f139, %f140, %f141}, [%rd54+768];
	fma.rn.f32 	%f142, %f101, %f25, %f138;
	ld.local.v4.f32 	{%f143, %f144, %f145, %f146}, [%rd54+896];
	fma.rn.f32 	%f147, %f100, %f25, %f143;
	ld.local.v4.f32 	{%f148, %f149, %f150, %f151}, [%rd54+1024];
	fma.rn.f32 	%f152, %f99, %f25, %f148;
	ld.local.v4.f32 	{%f153, %f154, %f155, %f156}, [%rd54+1152];
	fma.rn.f32 	%f157, %f98, %f25, %f153;
	fma.rn.f32 	%f158, %f107, %f26, %f109;
	fma.rn.f32 	%f159, %f106, %f26, %f114;
	fma.rn.f32 	%f160, %f105, %f26, %f119;
	fma.rn.f32 	%f161, %f104, %f26, %f124;
	fma.rn.f32 	%f162, %f103, %f26, %f129;
	fma.rn.f32 	%f163, %f102, %f26, %f134;
	fma.rn.f32 	%f164, %f101, %f26, %f139;
	fma.rn.f32 	%f165, %f100, %f26, %f144;
	fma.rn.f32 	%f166, %f99, %f26, %f149;
	fma.rn.f32 	%f167, %f98, %f26, %f154;
	fma.rn.f32 	%f168, %f107, %f27, %f110;
	fma.rn.f32 	%f169, %f106, %f27, %f115;
	fma.rn.f32 	%f170, %f105, %f27, %f120;
	fma.rn.f32 	%f171, %f104, %f27, %f125;
	fma.rn.f32 	%f172, %f103, %f27, %f130;
	fma.rn.f32 	%f173, %f102, %f27, %f135;
	fma.rn.f32 	%f174, %f101, %f27, %f140;
	fma.rn.f32 	%f175, %f100, %f27, %f145;
	fma.rn.f32 	%f176, %f99, %f27, %f150;
	fma.rn.f32 	%f177, %f98, %f27, %f155;
	fma.rn.f32 	%f178, %f107, %f28, %f111;
	st.local.v4.f32 	[%rd54], {%f112, %f158, %f168, %f178};
	fma.rn.f32 	%f179, %f106, %f28, %f116;
	st.local.v4.f32 	[%rd54+128], {%f117, %f159, %f169, %f179};
	fma.rn.f32 	%f180, %f105, %f28, %f121;
	st.local.v4.f32 	[%rd54+256], {%f122, %f160, %f170, %f180};
	fma.rn.f32 	%f181, %f104, %f28, %f126;
	st.local.v4.f32 	[%rd54+384], {%f127, %f161, %f171, %f181};
	fma.rn.f32 	%f182, %f103, %f28, %f131;
	st.local.v4.f32 	[%rd54+512], {%f132, %f162, %f172, %f182};
	fma.rn.f32 	%f183, %f102, %f28, %f136;
	st.local.v4.f32 	[%rd54+640], {%f137, %f163, %f173, %f183};
	fma.rn.f32 	%f184, %f101, %f28, %f141;
	st.local.v4.f32 	[%rd54+768], {%f142, %f164, %f174, %f184};
	fma.rn.f32 	%f185, %f100, %f28, %f146;
	st.local.v4.f32 	[%rd54+896], {%f147, %f165, %f175, %f185};
	fma.rn.f32 	%f186, %f99, %f28, %f151;
	st.local.v4.f32 	[%rd54+1024], {%f152, %f166, %f176, %f186};
	fma.rn.f32 	%f187, %f98, %f28, %f156;
	st.local.v4.f32 	[%rd54+1152], {%f157, %f167, %f177, %f187};
	ld.local.v4.f32 	{%f188, %f189, %f190, %f191}, [%rd54+16];
	fma.rn.f32 	%f192, %f107, %f29, %f188;
	ld.local.v4.f32 	{%f193, %f194, %f195, %f196}, [%rd54+144];
	fma.rn.f32 	%f197, %f106, %f29, %f193;
	ld.local.v4.f32 	{%f198, %f199, %f200, %f201}, [%rd54+272];
	fma.rn.f32 	%f202, %f105, %f29, %f198;
	ld.local.v4.f32 	{%f203, %f204, %f205, %f206}, [%rd54+400];
	fma.rn.f32 	%f207, %f104, %f29, %f203;
	ld.local.v4.f32 	{%f208, %f209, %f210, %f211}, [%rd54+528];
	fma.rn.f32 	%f212, %f103, %f29, %f208;
	ld.local.v4.f32 	{%f213, %f214, %f215, %f216}, [%rd54+656];
	fma.rn.f32 	%f217, %f102, %f29, %f213;
	ld.local.v4.f32 	{%f218, %f219, %f220, %f221}, [%rd54+784];
	fma.rn.f32 	%f222, %f101, %f29, %f218;
	ld.local.v4.f32 	{%f223, %f224, %f225, %f226}, [%rd54+912];
	fma.rn.f32 	%f227, %f100, %f29, %f223;
	ld.local.v4.f32 	{%f228, %f229, %f230, %f231}, [%rd54+1040];
	fma.rn.f32 	%f232, %f99, %f29, %f228;
	ld.local.v4.f32 	{%f233, %f234, %f235, %f236}, [%rd54+1168];
	fma.rn.f32 	%f237, %f98, %f29, %f233;
	fma.rn.f32 	%f238, %f107, %f30, %f189;
	fma.rn.f32 	%f239, %f106, %f30, %f194;
	fma.rn.f32 	%f240, %f105, %f30, %f199;
	fma.rn.f32 	%f241, %f104, %f30, %f204;
	fma.rn.f32 	%f242, %f103, %f30, %f209;
	fma.rn.f32 	%f243, %f102, %f30, %f214;
	fma.rn.f32 	%f244, %f101, %f30, %f219;
	fma.rn.f32 	%f245, %f100, %f30, %f224;
	fma.rn.f32 	%f246, %f99, %f30, %f229;
	fma.rn.f32 	%f247, %f98, %f30, %f234;
	fma.rn.f32 	%f248, %f107, %f31, %f190;
	fma.rn.f32 	%f249, %f106, %f31, %f195;
	fma.rn.f32 	%f250, %f105, %f31, %f200;
	fma.rn.f32 	%f251, %f104, %f31, %f205;
	fma.rn.f32 	%f252, %f103, %f31, %f210;
	fma.rn.f32 	%f253, %f102, %f31, %f215;
	fma.rn.f32 	%f254, %f101, %f31, %f220;
	fma.rn.f32 	%f255, %f100, %f31, %f225;
	fma.rn.f32 	%f256, %f99, %f31, %f230;
	fma.rn.f32 	%f257, %f98, %f31, %f235;
	fma.rn.f32 	%f258, %f107, %f32, %f191;
	st.local.v4.f32 	[%rd54+16], {%f192, %f238, %f248, %f258};
	fma.rn.f32 	%f259, %f106, %f32, %f196;
	st.local.v4.f32 	[%rd54+144], {%f197, %f239, %f249, %f259};
	fma.rn.f32 	%f260, %f105, %f32, %f201;
	st.local.v4.f32 	[%rd54+272], {%f202, %f240, %f250, %f260};
	fma.rn.f32 	%f261, %f104, %f32, %f206;
	st.local.v4.f32 	[%rd54+400], {%f207, %f241, %f251, %f261};
	fma.rn.f32 	%f262, %f103, %f32, %f211;
	st.local.v4.f32 	[%rd54+528], {%f212, %f242, %f252, %f262};
	fma.rn.f32 	%f263, %f102, %f32, %f216;
	st.local.v4.f32 	[%rd54+656], {%f217, %f243, %f253, %f263};
	fma.rn.f32 	%f264, %f101, %f32, %f221;
	st.local.v4.f32 	[%rd54+784], {%f222, %f244, %f254, %f264};
	fma.rn.f32 	%f265, %f100, %f32, %f226;
	st.local.v4.f32 	[%rd54+912], {%f227, %f245, %f255, %f265};
	fma.rn.f32 	%f266, %f99, %f32, %f231;
	st.local.v4.f32 	[%rd54+1040], {%f232, %f246, %f256, %f266};
	fma.rn.f32 	%f267, %f98, %f32, %f236;
	st.local.v4.f32 	[%rd54+1168], {%f237, %f247, %f257, %f267};
	add.s32 	%r325, %r325, 1;
	setp.ne.s32 	%p68, %r325, 4;
	@%p68 bra 	$L__BB0_71;
	ld.shared.f32 	%f33, [%r89+4096];
	ld.shared.f32 	%f34, [%r89+4100];
	ld.shared.f32 	%f35, [%r89+4104];
	ld.shared.f32 	%f36, [%r89+4108];
	ld.shared.f32 	%f37, [%r89+4112];
	ld.shared.f32 	%f38, [%r89+4116];
	ld.shared.f32 	%f39, [%r89+4120];
	ld.shared.f32 	%f40, [%r89+4124];
	mov.b32 	%r326, 0;
$L__BB0_73:
	mad.lo.s32 	%r289, %r326, 420, %r88;
	shl.b32 	%r290, %r289, 2;
	mov.u32 	%r291, _ZZ17my_kernel_kernel0E18PaddedInput_shared;
	add.s32 	%r292, %r290, %r291;
	ld.shared.f32 	%f268, [%r292+304];
	ld.shared.f32 	%f269, [%r292+272];
	ld.shared.f32 	%f270, [%r292+240];
	ld.shared.f32 	%f271, [%r292+208];
	ld.shared.f32 	%f272, [%r292+176];
	ld.shared.f32 	%f273, [%r292+144];
	ld.shared.f32 	%f274, [%r292+112];
	ld.shared.f32 	%f275, [%r292+80];
	ld.shared.f32 	%f276, [%r292+48];
	ld.shared.f32 	%f277, [%r292+16];
	shl.b32 	%r293, %r326, 3;
	mul.wide.u32 	%rd55, %r293, 4;
	add.s64 	%rd56, %rd3, %rd55;
	ld.local.v4.f32 	{%f278, %f279, %f280, %f281}, [%rd56];
	fma.rn.f32 	%f282, %f277, %f33, %f278;
	ld.local.v4.f32 	{%f283, %f284, %f285, %f286}, [%rd56+128];
	fma.rn.f32 	%f287, %f276, %f33, %f283;
	ld.local.v4.f32 	{%f288, %f289, %f290, %f291}, [%rd56+256];
	fma.rn.f32 	%f292, %f275, %f33, %f288;
	ld.local.v4.f32 	{%f293, %f294, %f295, %f296}, [%rd56+384];
	fma.rn.f32 	%f297, %f274, %f33, %f293;
	ld.local.v4.f32 	{%f298, %f299, %f300, %f301}, [%rd56+512];
	fma.rn.f32 	%f302, %f273, %f33, %f298;
	ld.local.v4.f32 	{%f303, %f304, %f305, %f306}, [%rd56+640];
	fma.rn.f32 	%f307, %f272, %f33, %f303;
	ld.local.v4.f32 	{%f308, %f309, %f310, %f311}, [%rd56+768];
	fma.rn.f32 	%f312, %f271, %f33, %f308;
	ld.local.v4.f32 	{%f313, %f314, %f315, %f316}, [%rd56+896];
	fma.rn.f32 	%f317, %f270, %f33, %f313;
	ld.local.v4.f32 	{%f318, %f319, %f320, %f321}, [%rd56+1024];
	fma.rn.f32 	%f322, %f269, %f33, %f318;
	ld.local.v4.f32 	{%f323, %f324, %f325, %f326}, [%rd56+1152];
	fma.rn.f32 	%f327, %f268, %f33, %f323;
	fma.rn.f32 	%f328, %f277, %f34, %f279;
	fma.rn.f32 	%f329, %f276, %f34, %f284;
	fma.rn.f32 	%f330, %f275, %f34, %f289;
	fma.rn.f32 	%f331, %f274, %f34, %f294;
	fma.rn.f32 	%f332, %f273, %f34, %f299;
	fma.rn.f32 	%f333, %f272, %f34, %f304;
	fma.rn.f32 	%f334, %f271, %f34, %f309;
	fma.rn.f32 	%f335, %f270, %f34, %f314;
	fma.rn.f32 	%f336, %f269, %f34, %f319;
	fma.rn.f32 	%f337, %f268, %f34, %f324;
	fma.rn.f32 	%f338, %f277, %f35, %f280;
	fma.rn.f32 	%f339, %f276, %f35, %f285;
	fma.rn.f32 	%f340, %f275, %f35, %f290;
	fma.rn.f32 	%f341, %f274, %f35, %f295;
	fma.rn.f32 	%f342, %f273, %f35, %f300;
	fma.rn.f32 	%f343, %f272, %f35, %f305;
	fma.rn.f32 	%f344, %f271, %f35, %f310;
	fma.rn.f32 	%f345, %f270, %f35, %f315;
	fma.rn.f32 	%f346, %f269, %f35, %f320;
	fma.rn.f32 	%f347, %f268, %f35, %f325;
	fma.rn.f32 	%f348, %f277, %f36, %f281;
	st.local.v4.f32 	[%rd56], {%f282, %f328, %f338, %f348};
	fma.rn.f32 	%f349, %f276, %f36, %f286;
	st.local.v4.f32 	[%rd56+128], {%f287, %f329, %f339, %f349};
	fma.rn.f32 	%f350, %f275, %f36, %f291;
	st.local.v4.f32 	[%rd56+256], {%f292, %f330, %f340, %f350};
	fma.rn.f32 	%f351, %f274, %f36, %f296;
	st.local.v4.f32 	[%rd56+384], {%f297, %f331, %f341, %f351};
	fma.rn.f32 	%f352, %f273, %f36, %f301;
	st.local.v4.f32 	[%rd56+512], {%f302, %f332, %f342, %f352};
	fma.rn.f32 	%f353, %f272, %f36, %f306;
	st.local.v4.f32 	[%rd56+640], {%f307, %f333, %f343, %f353};
	fma.rn.f32 	%f354, %f271, %f36, %f311;
	st.local.v4.f32 	[%rd56+768], {%f312, %f334, %f344, %f354};
	fma.rn.f32 	%f355, %f270, %f36, %f316;
	st.local.v4.f32 	[%rd56+896], {%f317, %f335, %f345, %f355};
	fma.rn.f32 	%f356, %f269, %f36, %f321;
	st.local.v4.f32 	[%rd56+1024], {%f322, %f336, %f346, %f356};
	fma.rn.f32 	%f357, %f268, %f36, %f326;
	st.local.v4.f32 	[%rd56+1152], {%f327, %f337, %f347, %f357};
	ld.local.v4.f32 	{%f358, %f359, %f360, %f361}, [%rd56+16];
	fma.rn.f32 	%f362, %f277, %f37, %f358;
	ld.local.v4.f32 	{%f363, %f364, %f365, %f366}, [%rd56+144];
	fma.rn.f32 	%f367, %f276, %f37, %f363;
	ld.local.v4.f32 	{%f368, %f369, %f370, %f371}, [%rd56+272];
	fma.rn.f32 	%f372, %f275, %f37, %f368;
	ld.local.v4.f32 	{%f373, %f374, %f375, %f376}, [%rd56+400];
	fma.rn.f32 	%f377, %f274, %f37, %f373;
	ld.local.v4.f32 	{%f378, %f379, %f380, %f381}, [%rd56+528];
	fma.rn.f32 	%f382, %f273, %f37, %f378;
	ld.local.v4.f32 	{%f383, %f384, %f385, %f386}, [%rd56+656];
	fma.rn.f32 	%f387, %f272, %f37, %f383;
	ld.local.v4.f32 	{%f388, %f389, %f390, %f391}, [%rd56+784];
	fma.rn.f32 	%f392, %f271, %f37, %f388;
	ld.local.v4.f32 	{%f393, %f394, %f395, %f396}, [%rd56+912];
	fma.rn.f32 	%f397, %f270, %f37, %f393;
	ld.local.v4.f32 	{%f398, %f399, %f400, %f401}, [%rd56+1040];
	fma.rn.f32 	%f402, %f269, %f37, %f398;
	ld.local.v4.f32 	{%f403, %f404, %f405, %f406}, [%rd56+1168];
	fma.rn.f32 	%f407, %f268, %f37, %f403;
	fma.rn.f32 	%f408, %f277, %f38, %f359;
	fma.rn.f32 	%f409, %f276, %f38, %f364;
	fma.rn.f32 	%f410, %f275, %f38, %f369;
	fma.rn.f32 	%f411, %f274, %f38, %f374;
	fma.rn.f32 	%f412, %f273, %f38, %f379;
	fma.rn.f32 	%f413, %f272, %f38, %f384;
	fma.rn.f32 	%f414, %f271, %f38, %f389;
	fma.rn.f32 	%f415, %f270, %f38, %f394;
	fma.rn.f32 	%f416, %f269, %f38, %f399;
	fma.rn.f32 	%f417, %f268, %f38, %f404;
	fma.rn.f32 	%f418, %f277, %f39, %f360;
	fma.rn.f32 	%f419, %f276, %f39, %f365;
	fma.rn.f32 	%f420, %f275, %f39, %f370;
	fma.rn.f32 	%f421, %f274, %f39, %f375;
	fma.rn.f32 	%f422, %f273, %f39, %f380;
	fma.rn.f32 	%f423, %f272, %f39, %f385;
	fma.rn.f32 	%f424, %f271, %f39, %f390;
	fma.rn.f32 	%f425, %f270, %f39, %f395;
	fma.rn.f32 	%f426, %f269, %f39, %f400;
	fma.rn.f32 	%f427, %f268, %f39, %f405;
	fma.rn.f32 	%f428, %f277, %f40, %f361;
	st.local.v4.f32 	[%rd56+16], {%f362, %f408, %f418, %f428};
	fma.rn.f32 	%f429, %f276, %f40, %f366;
	st.local.v4.f32 	[%rd56+144], {%f367, %f409, %f419, %f429};
	fma.rn.f32 	%f430, %f275, %f40, %f371;
	st.local.v4.f32 	[%rd56+272], {%f372, %f410, %f420, %f430};
	fma.rn.f32 	%f431, %f274, %f40, %f376;
	st.local.v4.f32 	[%rd56+400], {%f377, %f411, %f421, %f431};
	fma.rn.f32 	%f432, %f273, %f40, %f381;
	st.local.v4.f32 	[%rd56+528], {%f382, %f412, %f422, %f432};
	fma.rn.f32 	%f433, %f272, %f40, %f386;
	st.local.v4.f32 	[%rd56+656], {%f387, %f413, %f423, %f433};
	fma.rn.f32 	%f434, %f271, %f40, %f391;
	st.local.v4.f32 	[%rd56+784], {%f392, %f414, %f424, %f434};
	fma.rn.f32 	%f435, %f270, %f40, %f396;
	st.local.v4.f32 	[%rd56+912], {%f397, %f415, %f425, %f435};
	fma.rn.f32 	%f436, %f269, %f40, %f401;
	st.local.v4.f32 	[%rd56+1040], {%f402, %f416, %f426, %f436};
	fma.rn.f32 	%f437, %f268, %f40, %f406;
	st.local.v4.f32 	[%rd56+1168], {%f407, %f417, %f427, %f437};
	add.s32 	%r326, %r326, 1;
	setp.ne.s32 	%p69, %r326, 4;
	@%p69 bra 	$L__BB0_73;
	ld.shared.f32 	%f41, [%r89+8192];
	ld.shared.f32 	%f42, [%r89+8196];
	ld.shared.f32 	%f43, [%r89+8200];
	ld.shared.f32 	%f44, [%r89+8204];
	ld.shared.f32 	%f45, [%r89+8208];
	ld.shared.f32 	%f46, [%r89+8212];
	ld.shared.f32 	%f47, [%r89+8216];
	ld.shared.f32 	%f48, [%r89+8220];
	mov.b32 	%r327, 0;
$L__BB0_75:
	mad.lo.s32 	%r295, %r327, 420, %r88;
	shl.b32 	%r296, %r295, 2;
	mov.u32 	%r297, _ZZ17my_kernel_kernel0E18PaddedInput_shared;
	add.s32 	%r298, %r296, %r297;
	ld.shared.f32 	%f438, [%r298+320];
	ld.shared.f32 	%f439, [%r298+288];
	ld.shared.f32 	%f440, [%r298+256];
	ld.shared.f32 	%f441, [%r298+224];
	ld.shared.f32 	%f442, [%r298+192];
	ld.shared.f32 	%f443, [%r298+160];
	ld.shared.f32 	%f444, [%r298+128];
	ld.shared.f32 	%f445, [%r298+96];
	ld.shared.f32 	%f446, [%r298+64];
	ld.shared.f32 	%f447, [%r298+32];
	shl.b32 	%r299, %r327, 3;
	mul.wide.u32 	%rd57, %r299, 4;
	add.s64 	%rd58, %rd3, %rd57;
	ld.local.v4.f32 	{%f448, %f449, %f450, %f451}, [%rd58];
	fma.rn.f32 	%f452, %f447, %f41, %f448;
	ld.local.v4.f32 	{%f453, %f454, %f455, %f456}, [%rd58+128];
	fma.rn.f32 	%f457, %f446, %f41, %f453;
	ld.local.v4.f32 	{%f458, %f459, %f460, %f461}, [%rd58+256];
	fma.rn.f32 	%f462, %f445, %f41, %f458;
	ld.local.v4.f32 	{%f463, %f464, %f465, %f466}, [%rd58+384];
	fma.rn.f32 	%f467, %f444, %f41, %f463;
	ld.local.v4.f32 	{%f468, %f469, %f470, %f471}, [%rd58+512];
	fma.rn.f32 	%f472, %f443, %f41, %f468;
	ld.local.v4.f32 	{%f473, %f474, %f475, %f476}, [%rd58+640];
	fma.rn.f32 	%f477, %f442, %f41, %f473;
	ld.local.v4.f32 	{%f478, %f479, %f480, %f481}, [%rd58+768];
	fma.rn.f32 	%f482, %f441, %f41, %f478;
	ld.local.v4.f32 	{%f483, %f484, %f485, %f486}, [%rd58+896];
	fma.rn.f32 	%f487, %f440, %f41, %f483;
	ld.local.v4.f32 	{%f488, %f489, %f490, %f491}, [%rd58+1024];
	fma.rn.f32 	%f492, %f439, %f41, %f488;
	ld.local.v4.f32 	{%f493, %f494, %f495, %f496}, [%rd58+1152];
	fma.rn.f32 	%f497, %f438, %f41, %f493;
	fma.rn.f32 	%f498, %f447, %f42, %f449;
	fma.rn.f32 	%f499, %f446, %f42, %f454;
	fma.rn.f32 	%f500, %f445, %f42, %f459;
	fma.rn.f32 	%f501, %f444, %f42, %f464;
	fma.rn.f32 	%f502, %f443, %f42, %f469;
	fma.rn.f32 	%f503, %f442, %f42, %f474;
	fma.rn.f32 	%f504, %f441, %f42, %f479;
	fma.rn.f32 	%f505, %f440, %f42, %f484;
	fma.rn.f32 	%f506, %f439, %f42, %f489;
	fma.rn.f32 	%f507, %f438, %f42, %f494;
	fma.rn.f32 	%f508, %f447, %f43, %f450;
	fma.rn.f32 	%f509, %f446, %f43, %f455;
	fma.rn.f32 	%f510, %f445, %f43, %f460;
	fma.rn.f32 	%f511, %f444, %f43, %f465;
	fma.rn.f32 	%f512, %f443, %f43, %f470;
	fma.rn.f32 	%f513, %f442, %f43, %f475;
	fma.rn.f32 	%f514, %f441, %f43, %f480;
	fma.rn.f32 	%f515, %f440, %f43, %f485;
	fma.rn.f32 	%f516, %f439, %f43, %f490;
	fma.rn.f32 	%f517, %f438, %f43, %f495;
	fma.rn.f32 	%f518, %f447, %f44, %f451;
	st.local.v4.f32 	[%rd58], {%f452, %f498, %f508, %f518};
	fma.rn.f32 	%f519, %f446, %f44, %f456;
	st.local.v4.f32 	[%rd58+128], {%f457, %f499, %f509, %f519};
	fma.rn.f32 	%f520, %f445, %f44, %f461;
	st.local.v4.f32 	[%rd58+256], {%f462, %f500, %f510, %f520};
	fma.rn.f32 	%f521, %f444, %f44, %f466;
	st.local.v4.f32 	[%rd58+384], {%f467, %f501, %f511, %f521};
	fma.rn.f32 	%f522, %f443, %f44, %f471;
	st.local.v4.f32 	[%rd58+512], {%f472, %f502, %f512, %f522};
	fma.rn.f32 	%f523, %f442, %f44, %f476;
	st.local.v4.f32 	[%rd58+640], {%f477, %f503, %f513, %f523};
	fma.rn.f32 	%f524, %f441, %f44, %f481;
	st.local.v4.f32 	[%rd58+768], {%f482, %f504, %f514, %f524};
	fma.rn.f32 	%f525, %f440, %f44, %f486;
	st.local.v4.f32 	[%rd58+896], {%f487, %f505, %f515, %f525};
	fma.rn.f32 	%f526, %f439, %f44, %f491;
	st.local.v4.f32 	[%rd58+1024], {%f492, %f506, %f516, %f526};
	fma.rn.f32 	%f527, %f438, %f44, %f496;
	st.local.v4.f32 	[%rd58+1152], {%f497, %f507, %f517, %f527};
	ld.local.v4.f32 	{%f528, %f529, %f530, %f531}, [%rd58+16];
	fma.rn.f32 	%f532, %f447, %f45, %f528;
	ld.local.v4.f32 	{%f533, %f534, %f535, %f536}, [%rd58+144];
	fma.rn.f32 	%f537, %f446, %f45, %f533;
	ld.local.v4.f32 	{%f538, %f539, %f540, %f541}, [%rd58+272];
	fma.rn.f32 	%f542, %f445, %f45, %f538;
	ld.local.v4.f32 	{%f543, %f544, %f545, %f546}, [%rd58+400];
	fma.rn.f32 	%f547, %f444, %f45, %f543;
	ld.local.v4.f32 	{%f548, %f549, %f550, %f551}, [%rd58+528];
	fma.rn.f32 	%f552, %f443, %f45, %f548;
	ld.local.v4.f32 	{%f553, %f554, %f555, %f556}, [%rd58+656];
	fma.rn.f32 	%f557, %f442, %f45, %f553;
	ld.local.v4.f32 	{%f558, %f559, %f560, %f561}, [%rd58+784];
	fma.rn.f32 	%f562, %f441, %f45, %f558;
	ld.local.v4.f32 	{%f563, %f564, %f565, %f566}, [%rd58+912];
	fma.rn.f32 	%f567, %f440, %f45, %f563;
	ld.local.v4.f32 	{%f568, %f569, %f570, %f571}, [%rd58+1040];
	fma.rn.f32 	%f572, %f439, %f45, %f568;
	ld.local.v4.f32 	{%f573, %f574, %f575, %f576}, [%rd58+1168];
	fma.rn.f32 	%f577, %f438, %f45, %f573;
	fma.rn.f32 	%f578, %f447, %f46, %f529;
	fma.rn.f32 	%f579, %f446, %f46, %f534;
	fma.rn.f32 	%f580, %f445, %f46, %f539;
	fma.rn.f32 	%f581, %f444, %f46, %f544;
	fma.rn.f32 	%f582, %f443, %f46, %f549;
	fma.rn.f32 	%f583, %f442, %f46, %f554;
	fma.rn.f32 	%f584, %f441, %f46, %f559;
	fma.rn.f32 	%f585, %f440, %f46, %f564;
	fma.rn.f32 	%f586, %f439, %f46, %f569;
	fma.rn.f32 	%f587, %f438, %f46, %f574;
	fma.rn.f32 	%f588, %f447, %f47, %f530;
	fma.rn.f32 	%f589, %f446, %f47, %f535;
	fma.rn.f32 	%f590, %f445, %f47, %f540;
	fma.rn.f32 	%f591, %f444, %f47, %f545;
	fma.rn.f32 	%f592, %f443, %f47, %f550;
	fma.rn.f32 	%f593, %f442, %f47, %f555;
	fma.rn.f32 	%f594, %f441, %f47, %f560;
	fma.rn.f32 	%f595, %f440, %f47, %f565;
	fma.rn.f32 	%f596, %f439, %f47, %f570;
	fma.rn.f32 	%f597, %f438, %f47, %f575;
	fma.rn.f32 	%f598, %f447, %f48, %f531;
	st.local.v4.f32 	[%rd58+16], {%f532, %f578, %f588, %f598};
	fma.rn.f32 	%f599, %f446, %f48, %f536;
	st.local.v4.f32 	[%rd58+144], {%f537, %f579, %f589, %f599};
	fma.rn.f32 	%f600, %f445, %f48, %f541;
	st.local.v4.f32 	[%rd58+272], {%f542, %f580, %f590, %f600};
	fma.rn.f32 	%f601, %f444, %f48, %f546;
	st.local.v4.f32 	[%rd58+400], {%f547, %f581, %f591, %f601};
	fma.rn.f32 	%f602, %f443, %f48, %f551;
	st.local.v4.f32 	[%rd58+528], {%f552, %f582, %f592, %f602};
	fma.rn.f32 	%f603, %f442, %f48, %f556;
	st.local.v4.f32 	[%rd58+656], {%f557, %f583, %f593, %f603};
	fma.rn.f32 	%f604, %f441, %f48, %f561;
	st.local.v4.f32 	[%rd58+784], {%f562, %f584, %f594, %f604};
	fma.rn.f32 	%f605, %f440, %f48, %f566;
	st.local.v4.f32 	[%rd58+912], {%f567, %f585, %f595, %f605};
	fma.rn.f32 	%f606, %f439, %f48, %f571;
	st.local.v4.f32 	[%rd58+1040], {%f572, %f586, %f596, %f606};
	fma.rn.f32 	%f607, %f438, %f48, %f576;
	st.local.v4.f32 	[%rd58+1168], {%f577, %f587, %f597, %f607};
	add.s32 	%r327, %r327, 1;
	setp.ne.s32 	%p70, %r327, 4;
	@%p70 bra 	$L__BB0_75;
	add.s32 	%r324, %r324, 1;
	setp.ne.s32 	%p71, %r324, 3;
	@%p71 bra 	$L__BB0_70;
	add.s32 	%r323, %r323, 1;
	setp.ne.s32 	%p72, %r323, 4;
	@%p72 bra 	$L__BB0_69;
	add.s32 	%r307, %r307, 1;
	setp.ne.s32 	%p73, %r307, 64;
	@%p73 bra 	$L__BB0_1;
	shl.b32 	%r301, %r1, 3;
	and.b32  	%r302, %r301, 248;
	mul.lo.s32 	%r303, %r3, 15360;
	mad.lo.s32 	%r304, %r9, 7680, %r303;
	mad.lo.s32 	%r305, %r5, 2560, %r304;
	or.b32  	%r328, %r305, %r302;
	cvta.to.global.u64 	%rd59, %rd9;
	shl.b32 	%r306, %r1, 5;
	cvt.u64.u32 	%rd60, %r306;
	and.b64  	%rd61, %rd60, 992;
	add.s64 	%rd62, %rd59, %rd61;
	ld.global.nc.f32 	%f49, [%rd62];
	ld.global.nc.f32 	%f50, [%rd62+4];
	ld.global.nc.f32 	%f51, [%rd62+8];
	ld.global.nc.f32 	%f52, [%rd62+12];
	ld.global.nc.f32 	%f53, [%rd62+16];
	ld.global.nc.f32 	%f54, [%rd62+20];
	ld.global.nc.f32 	%f55, [%rd62+24];
	ld.global.nc.f32 	%f56, [%rd62+28];
	cvta.to.global.u64 	%rd5, %rd8;
	mov.b32 	%r329, 0;
$L__BB0_80:
	ld.local.v4.f32 	{%f608, %f609, %f610, %f611}, [%rd65+-640];
	add.f32 	%f612, %f608, %f49;
	max.f32 	%f613, %f612, 0f00000000;
	mul.wide.u32 	%rd63, %r328, 4;
	add.s64 	%rd64, %rd5, %rd63;
	st.global.f32 	[%rd64], %f613;
	ld.local.v4.f32 	{%f614, %f615, %f616, %f617}, [%rd65+-512];
	add.f32 	%f618, %f614, %f49;
	max.f32 	%f619, %f618, 0f00000000;
	st.global.f32 	[%rd64+1024], %f619;
	ld.local.v4.f32 	{%f620, %f621, %f622, %f623}, [%rd65+-384];
	add.f32 	%f624, %f620, %f49;
	max.f32 	%f625, %f624, 0f00000000;
	st.global.f32 	[%rd64+2048], %f625;
	ld.local.v4.f32 	{%f626, %f627, %f628, %f629}, [%rd65+-256];
	add.f32 	%f630, %f626, %f49;
	max.f32 	%f631, %f630, 0f00000000;
	st.global.f32 	[%rd64+3072], %f631;
	ld.local.v4.f32 	{%f632, %f633, %f634, %f635}, [%rd65+-128];
	add.f32 	%f636, %f632, %f49;
	max.f32 	%f637, %f636, 0f00000000;
	st.global.f32 	[%rd64+4096], %f637;
	ld.local.v4.f32 	{%f638, %f639, %f640, %f641}, [%rd65];
	add.f32 	%f642, %f638, %f49;
	max.f32 	%f643, %f642, 0f00000000;
	st.global.f32 	[%rd64+5120], %f643;
	ld.local.v4.f32 	{%f644, %f645, %f646, %f647}, [%rd65+128];
	add.f32 	%f648, %f644, %f49;
	max.f32 	%f649, %f648, 0f00000000;
	st.global.f32 	[%rd64+6144], %f649;
	ld.local.v4.f32 	{%f650, %f651, %f652, %f653}, [%rd65+256];
	add.f32 	%f654, %f650, %f49;
	max.f32 	%f655, %f654, 0f00000000;
	st.global.f32 	[%rd64+7168], %f655;
	ld.local.v4.f32 	{%f656, %f657, %f658, %f659}, [%rd65+384];
	add.f32 	%f660, %f656, %f49;
	max.f32 	%f661, %f660, 0f00000000;
	st.global.f32 	[%rd64+8192], %f661;
	ld.local.v4.f32 	{%f662, %f663, %f664, %f665}, [%rd65+512];
	add.f32 	%f666, %f662, %f49;
	max.f32 	%f667, %f666, 0f00000000;
	st.global.f32 	[%rd64+9216], %f667;
	add.f32 	%f668, %f609, %f50;
	max.f32 	%f669, %f668, 0f00000000;
	st.global.f32 	[%rd64+4], %f669;
	add.f32 	%f670, %f615, %f50;
	max.f32 	%f671, %f670, 0f00000000;
	st.global.f32 	[%rd64+1028], %f671;
	add.f32 	%f672, %f621, %f50;
	max.f32 	%f673, %f672, 0f00000000;
	st.global.f32 	[%rd64+2052], %f673;
	add.f32 	%f674, %f627, %f50;
	max.f32 	%f675, %f674, 0f00000000;
	st.global.f32 	[%rd64+3076], %f675;
	add.f32 	%f676, %f633, %f50;
	max.f32 	%f677, %f676, 0f00000000;
	st.global.f32 	[%rd64+4100], %f677;
	add.f32 	%f678, %f639, %f50;
	max.f32 	%f679, %f678, 0f00000000;
	st.global.f32 	[%rd64+5124], %f679;
	add.f32 	%f680, %f645, %f50;
	max.f32 	%f681, %f680, 0f00000000;
	st.global.f32 	[%rd64+6148], %f681;
	add.f32 	%f682, %f651, %f50;
	max.f32 	%f683, %f682, 0f00000000;
	st.global.f32 	[%rd64+7172], %f683;
	add.f32 	%f684, %f657, %f50;
	max.f32 	%f685, %f684, 0f00000000;
	st.global.f32 	[%rd64+8196], %f685;
	add.f32 	%f686, %f663, %f50;
	max.f32 	%f687, %f686, 0f00000000;
	st.global.f32 	[%rd64+9220], %f687;
	add.f32 	%f688, %f610, %f51;
	max.f32 	%f689, %f688, 0f00000000;
	st.global.f32 	[%rd64+8], %f689;
	add.f32 	%f690, %f616, %f51;
	max.f32 	%f691, %f690, 0f00000000;
	st.global.f32 	[%rd64+1032], %f691;
	add.f32 	%f692, %f622, %f51;
	max.f32 	%f693, %f692, 0f00000000;
	st.global.f32 	[%rd64+2056], %f693;
	add.f32 	%f694, %f628, %f51;
	max.f32 	%f695, %f694, 0f00000000;
	st.global.f32 	[%rd64+3080], %f695;
	add.f32 	%f696, %f634, %f51;
	max.f32 	%f697, %f696, 0f00000000;
	st.global.f32 	[%rd64+4104], %f697;
	add.f32 	%f698, %f640, %f51;
	max.f32 	%f699, %f698, 0f00000000;
	st.global.f32 	[%rd64+5128], %f699;
	add.f32 	%f700, %f646, %f51;
	max.f32 	%f701, %f700, 0f00000000;
	st.global.f32 	[%rd64+6152], %f701;
	add.f32 	%f702, %f652, %f51;
	max.f32 	%f703, %f702, 0f00000000;
	st.global.f32 	[%rd64+7176], %f703;
	add.f32 	%f704, %f658, %f51;
	max.f32 	%f705, %f704, 0f00000000;
	st.global.f32 	[%rd64+8200], %f705;
	add.f32 	%f706, %f664, %f51;
	max.f32 	%f707, %f706, 0f00000000;
	st.global.f32 	[%rd64+9224], %f707;
	add.f32 	%f708, %f611, %f52;
	max.f32 	%f709, %f708, 0f00000000;
	st.global.f32 	[%rd64+12], %f709;
	add.f32 	%f710, %f617, %f52;
	max.f32 	%f711, %f710, 0f00000000;
	st.global.f32 	[%rd64+1036], %f711;
	add.f32 	%f712, %f623, %f52;
	max.f32 	%f713, %f712, 0f00000000;
	st.global.f32 	[%rd64+2060], %f713;
	add.f32 	%f714, %f629, %f52;
	max.f32 	%f715, %f714, 0f00000000;
	st.global.f32 	[%rd64+3084], %f715;
	add.f32 	%f716, %f635, %f52;
	max.f32 	%f717, %f716, 0f00000000;
	st.global.f32 	[%rd64+4108], %f717;
	add.f32 	%f718, %f641, %f52;
	max.f32 	%f719, %f718, 0f00000000;
	st.global.f32 	[%rd64+5132], %f719;
	add.f32 	%f720, %f647, %f52;
	max.f32 	%f721, %f720, 0f00000000;
	st.global.f32 	[%rd64+6156], %f721;
	add.f32 	%f722, %f653, %f52;
	max.f32 	%f723, %f722, 0f00000000;
	st.global.f32 	[%rd64+7180], %f723;
	add.f32 	%f724, %f659, %f52;
	max.f32 	%f725, %f724, 0f00000000;
	st.global.f32 	[%rd64+8204], %f725;
	add.f32 	%f726, %f665, %f52;
	max.f32 	%f727, %f726, 0f00000000;
	st.global.f32 	[%rd64+9228], %f727;
	ld.local.v4.f32 	{%f728, %f729, %f730, %f731}, [%rd65+-624];
	add.f32 	%f732, %f728, %f53;
	max.f32 	%f733, %f732, 0f00000000;
	st.global.f32 	[%rd64+16], %f733;
	ld.local.v4.f32 	{%f734, %f735, %f736, %f737}, [%rd65+-496];
	add.f32 	%f738, %f734, %f53;
	max.f32 	%f739, %f738, 0f00000000;
	st.global.f32 	[%rd64+1040], %f739;
	ld.local.v4.f32 	{%f740, %f741, %f742, %f743}, [%rd65+-368];
	add.f32 	%f744, %f740, %f53;
	max.f32 	%f745, %f744, 0f00000000;
	st.global.f32 	[%rd64+2064], %f745;
	ld.local.v4.f32 	{%f746, %f747, %f748, %f749}, [%rd65+-240];
	add.f32 	%f750, %f746, %f53;
	max.f32 	%f751, %f750, 0f00000000;
	st.global.f32 	[%rd64+3088], %f751;
	ld.local.v4.f32 	{%f752, %f753, %f754, %f755}, [%rd65+-112];
	add.f32 	%f756, %f752, %f53;
	max.f32 	%f757, %f756, 0f00000000;
	st.global.f32 	[%rd64+4112], %f757;
	ld.local.v4.f32 	{%f758, %f759, %f760, %f761}, [%rd65+16];
	add.f32 	%f762, %f758, %f53;
	max.f32 	%f763, %f762, 0f00000000;
	st.global.f32 	[%rd64+5136], %f763;
	ld.local.v4.f32 	{%f764, %f765, %f766, %f767}, [%rd65+144];
	add.f32 	%f768, %f764, %f53;
	max.f32 	%f769, %f768, 0f00000000;
	st.global.f32 	[%rd64+6160], %f769;
	ld.local.v4.f32 	{%f770, %f771, %f772, %f773}, [%rd65+272];
	add.f32 	%f774, %f770, %f53;
	max.f32 	%f775, %f774, 0f00000000;
	st.global.f32 	[%rd64+7184], %f775;
	ld.local.v4.f32 	{%f776, %f777, %f778, %f779}, [%rd65+400];
	add.f32 	%f780, %f776, %f53;
	max.f32 	%f781, %f780, 0f00000000;
	st.global.f32 	[%rd64+8208], %f781;
	ld.local.v4.f32 	{%f782, %f783, %f784, %f785}, [%rd65+528];
	add.f32 	%f786, %f782, %f53;
	max.f32 	%f787, %f786, 0f00000000;
	st.global.f32 	[%rd64+9232], %f787;
	add.f32 	%f788, %f729, %f54;
	max.f32 	%f789, %f788, 0f00000000;
	st.global.f32 	[%rd64+20], %f789;
	add.f32 	%f790, %f735, %f54;
	max.f32 	%f791, %f790, 0f00000000;
	st.global.f32 	[%rd64+1044], %f791;
	add.f32 	%f792, %f741, %f54;
	max.f32 	%f793, %f792, 0f00000000;
	st.global.f32 	[%rd64+2068], %f793;
	add.f32 	%f794, %f747, %f54;
	max.f32 	%f795, %f794, 0f00000000;
	st.global.f32 	[%rd64+3092], %f795;
	add.f32 	%f796, %f753, %f54;
	max.f32 	%f797, %f796, 0f00000000;
	st.global.f32 	[%rd64+4116], %f797;
	add.f32 	%f798, %f759, %f54;
	max.f32 	%f799, %f798, 0f00000000;
	st.global.f32 	[%rd64+5140], %f799;
	add.f32 	%f800, %f765, %f54;
	max.f32 	%f801, %f800, 0f00000000;
	st.global.f32 	[%rd64+6164], %f801;
	add.f32 	%f802, %f771, %f54;
	max.f32 	%f803, %f802, 0f00000000;
	st.global.f32 	[%rd64+7188], %f803;
	add.f32 	%f804, %f777, %f54;
	max.f32 	%f805, %f804, 0f00000000;
	st.global.f32 	[%rd64+8212], %f805;
	add.f32 	%f806, %f783, %f54;
	max.f32 	%f807, %f806, 0f00000000;
	st.global.f32 	[%rd64+9236], %f807;
	add.f32 	%f808, %f730, %f55;
	max.f32 	%f809, %f808, 0f00000000;
	st.global.f32 	[%rd64+24], %f809;
	add.f32 	%f810, %f736, %f55;
	max.f32 	%f811, %f810, 0f00000000;
	st.global.f32 	[%rd64+1048], %f811;
	add.f32 	%f812, %f742, %f55;
	max.f32 	%f813, %f812, 0f00000000;
	st.global.f32 	[%rd64+2072], %f813;
	add.f32 	%f814, %f748, %f55;
	max.f32 	%f815, %f814, 0f00000000;
	st.global.f32 	[%rd64+3096], %f815;
	add.f32 	%f816, %f754, %f55;
	max.f32 	%f817, %f816, 0f00000000;
	st.global.f32 	[%rd64+4120], %f817;
	add.f32 	%f818, %f760, %f55;
	max.f32 	%f819, %f818, 0f00000000;
	st.global.f32 	[%rd64+5144], %f819;
	add.f32 	%f820, %f766, %f55;
	max.f32 	%f821, %f820, 0f00000000;
	st.global.f32 	[%rd64+6168], %f821;
	add.f32 	%f822, %f772, %f55;
	max.f32 	%f823, %f822, 0f00000000;
	st.global.f32 	[%rd64+7192], %f823;
	add.f32 	%f824, %f778, %f55;
	max.f32 	%f825, %f824, 0f00000000;
	st.global.f32 	[%rd64+8216], %f825;
	add.f32 	%f826, %f784, %f55;
	max.f32 	%f827, %f826, 0f00000000;
	st.global.f32 	[%rd64+9240], %f827;
	add.f32 	%f828, %f731, %f56;
	max.f32 	%f829, %f828, 0f00000000;
	st.global.f32 	[%rd64+28], %f829;
	add.f32 	%f830, %f737, %f56;
	max.f32 	%f831, %f830, 0f00000000;
	st.global.f32 	[%rd64+1052], %f831;
	add.f32 	%f832, %f743, %f56;
	max.f32 	%f833, %f832, 0f00000000;
	st.global.f32 	[%rd64+2076], %f833;
	add.f32 	%f834, %f749, %f56;
	max.f32 	%f835, %f834, 0f00000000;
	st.global.f32 	[%rd64+3100], %f835;
	add.f32 	%f836, %f755, %f56;
	max.f32 	%f837, %f836, 0f00000000;
	st.global.f32 	[%rd64+4124], %f837;
	add.f32 	%f838, %f761, %f56;
	max.f32 	%f839, %f838, 0f00000000;
	st.global.f32 	[%rd64+5148], %f839;
	add.f32 	%f840, %f767, %f56;
	max.f32 	%f841, %f840, 0f00000000;
	st.global.f32 	[%rd64+6172], %f841;
	add.f32 	%f842, %f773, %f56;
	max.f32 	%f843, %f842, 0f00000000;
	st.global.f32 	[%rd64+7196], %f843;
	add.f32 	%f844, %f779, %f56;
	max.f32 	%f845, %f844, 0f00000000;
	st.global.f32 	[%rd64+8220], %f845;
	add.f32 	%f846, %f785, %f56;
	max.f32 	%f847, %f846, 0f00000000;
	st.global.f32 	[%rd64+9244], %f847;
	add.s32 	%r329, %r329, 1;
	add.s32 	%r328, %r328, 230400;
	add.s64 	%rd65, %rd65, 32;
	setp.ne.s32 	%p74, %r329, 4;
	@%p74 bra 	$L__BB0_80;
	ret;

}


// ===== COMPILED SASS (sm_100) =====

	.target	sm_100

	.elftype	@"ET_EXEC"


//--------------------- .note.nv.tkinfo           --------------------------
	.section	.note.nv.tkinfo,"",@"SHT_NOTE"
	.sectionflags	@"SHF_NOTE_NV_TKINFO"
	.tkinfo
        /*0018*/ 	.word	0x00000002
        /*0030*/ 	.string	""
        /*0030*/ 	.string	"ptxas"
        /*0030*/ 	.string	"Cuda compilation tools, release 13.0, V13.0.88"
        /*0030*/ 	.string	"Build cuda_13.0.r13.0/compiler.36424714_0"
        /*0030*/ 	.string	"-arch sm_100 -m 64 "



//--------------------- .note.nv.cuinfo           --------------------------
	.section	.note.nv.cuinfo,"",@"SHT_NOTE"
	.sectionflags	@"SHF_NOTE_NV_CUINFO"
        /*0018*/ 	.short	0x0002
        /*001a*/ 	.short	0x0064
        /*001c*/ 	.short	0x0082
	.zero		2


//--------------------- .nv.info                  --------------------------
	.section	.nv.info,"",@"SHT_CUDA_INFO"
	.align	4


	//----- nvinfo : EIATTR_REGCOUNT
	.align		4
        /*0000*/ 	.byte	0x04, 0x2f
        /*0002*/ 	.short	(.L_1 - .L_0)
	.align		4
.L_0:
        /*0004*/ 	.word	index@(my_kernel_kernel0)
        /*0008*/ 	.word	0x00000030


	//----- nvinfo : EIATTR_FRAME_SIZE
	.align		4
.L_1:
        /*000c*/ 	.byte	0x04, 0x11
        /*000e*/ 	.short	(.L_3 - .L_2)
	.align		4
.L_2:
        /*0010*/ 	.word	index@(my_kernel_kernel0)
        /*0014*/ 	.word	0x00000500


	//----- nvinfo : EIATTR_MIN_STACK_SIZE
	.align		4
.L_3:
        /*0018*/ 	.byte	0x04, 0x12
        /*001a*/ 	.short	(.L_5 - .L_4)
	.align		4
.L_4:
        /*001c*/ 	.word	index@(my_kernel_kernel0)
        /*0020*/ 	.word	0x00000500
.L_5:


//--------------------- .nv.compat                --------------------------
	.section	.nv.compat,"",@"SHT_CUDA_COMPAT_INFO"
	.align	4
        /*0000*/ 	.byte	0x02, 0x09, 0x00, 0x00, 0x02, 0x02, 0x01, 0x00, 0x02, 0x05, 0x05, 0x00, 0x03, 0x07, 0x01, 0x01
        /*0010*/ 	.byte	0x02, 0x03, 0x00, 0x00, 0x02, 0x06, 0x01, 0x00, 0x04, 0x0b, 0x08, 0x00, 0x09, 0x00, 0x00, 0x00
        /*0020*/ 	.byte	0x00, 0x00, 0x00, 0x00


//--------------------- .nv.info.my_kernel_kernel0 --------------------------
	.section	.nv.info.my_kernel_kernel0,"",@"SHT_CUDA_INFO"
	.sectionflags	@""
	.align	4


	//----- nvinfo : EIATTR_CUDA_API_VERSION
	.align		4
        /*0000*/ 	.byte	0x04, 0x37
        /*0002*/ 	.short	(.L_7 - .L_6)
.L_6:
        /*0004*/ 	.word	0x00000082


	//----- nvinfo : EIATTR_KPARAM_INFO
	.align		4
.L_7:
        /*0008*/ 	.byte	0x04, 0x17
        /*000a*/ 	.short	(.L_9 - .L_8)
.L_8:
        /*000c*/ 	.word	0x00000000
        /*0010*/ 	.short	0x0003
        /*0012*/ 	.short	0x0018
        /*0014*/ 	.byte	0x00, 0xf5, 0x21, 0x00


	//----- nvinfo : EIATTR_KPARAM_INFO
	.align		4
.L_9:
        /*0018*/ 	.byte	0x04, 0x17
        /*001a*/ 	.short	(.L_11 - .L_10)
.L_10:
        /*001c*/ 	.word	0x00000000
        /*0020*/ 	.short	0x0002
        /*0022*/ 	.short	0x0010
        /*0024*/ 	.byte	0x00, 0xf5, 0x21, 0x00


	//----- nvinfo : EIATTR_KPARAM_INFO
	.align		4
.L_11:
        /*0028*/ 	.byte	0x04, 0x17
        /*002a*/ 	.short	(.L_13 - .L_12)
.L_12:
        /*002c*/ 	.word	0x00000000
        /*0030*/ 	.short	0x0001
        /*0032*/ 	.short	0x0008
        /*0034*/ 	.byte	0x00, 0xf5, 0x21, 0x00


	//----- nvinfo : EIATTR_KPARAM_INFO
	.align		4
.L_13:
        /*0038*/ 	.byte	0x04, 0x17
        /*003a*/ 	.short	(.L_15 - .L_14)
.L_14:
        /*003c*/ 	.word	0x00000000
        /*0040*/ 	.short	0x0000
        /*0042*/ 	.short	0x0000
        /*0044*/ 	.byte	0x00, 0xf5, 0x21, 0x00


	//----- nvinfo : EIATTR_SPARSE_MMA_MASK
	.align		4
.L_15:
        /*0048*/ 	.byte	0x03, 0x50
        /*004a*/ 	.short	0x0000


	//----- nvinfo : EIATTR_MAXREG_COUNT
	.align		4
        /*004c*/ 	.byte	0x03, 0x1b
        /*004e*/ 	.short	0x00ff


	//----- nvinfo : EIATTR_NUM_BARRIERS
	.align		4
        /*0050*/ 	.byte	0x02, 0x4c
        /*0052*/ 	.byte	0x01
	.zero		1


	//----- nvinfo : EIATTR_MERCURY_ISA_VERSION
	.align		4
        /*0054*/ 	.byte	0x03, 0x5f
        /*0056*/ 	.short	0x0101


	//----- nvinfo : EIATTR_VRC_CTA_INIT_COUNT
	.align		4
        /*0058*/ 	.byte	0x02, 0x4a
	.zero		1
	.zero		1


	//----- nvinfo : EIATTR_EXIT_INSTR_OFFSETS
	.align		4
        /*005c*/ 	.byte	0x04, 0x1c
        /*005e*/ 	.short	(.L_17 - .L_16)


	//   ....[0]....
.L_16:
        /*0060*/ 	.word	0x00005e70


	//----- nvinfo : EIATTR_CRS_STACK_SIZE
	.align		4
.L_17:
        /*0064*/ 	.byte	0x04, 0x1e
        /*0066*/ 	.short	(.L_19 - .L_18)
.L_18:
        /*0068*/ 	.word	0x00000000


	//----- nvinfo : EIATTR_CBANK_PARAM_SIZE
	.align		4
.L_19:
        /*006c*/ 	.byte	0x03, 0x19
        /*006e*/ 	.short	0x0020


	//----- nvinfo : EIATTR_PARAM_CBANK
	.align		4
        /*0070*/ 	.byte	0x04, 0x0a
        /*0072*/ 	.short	(.L_21 - .L_20)
	.align		4
.L_20:
        /*0074*/ 	.word	index@(.nv.constant0.my_kernel_kernel0)
        /*0078*/ 	.short	0x0380
        /*007a*/ 	.short	0x0020


	//----- nvinfo : EIATTR_SW_WAR
	.align		4
.L_21:
        /*007c*/ 	.byte	0x04, 0x36
        /*007e*/ 	.short	(.L_23 - .L_22)
.L_22:
        /*0080*/ 	.word	0x00000008
.L_23:


//--------------------- .nv.callgraph             --------------------------
	.section	.nv.callgraph,"",@"SHT_CUDA_CALLGRAPH"
	.align	4
	.sectionentsize	8
	.align		4
        /*0000*/ 	.word	0x00000000
	.align		4
        /*0004*/ 	.word	0xffffffff
	.align		4
        /*0008*/ 	.word	0x00000000
	.align		4
        /*000c*/ 	.word	0xfffffffe
	.align		4
        /*0010*/ 	.word	0x00000000
	.align		4
        /*0014*/ 	.word	0xfffffffd
	.align		4
        /*0018*/ 	.word	0x00000000
	.align		4
        /*001c*/ 	.word	0xfffffffc


//--------------------- .text.my_kernel_kernel0   --------------------------
	.section	.text.my_kernel_kernel0,"ax",@progbits
	.align	128
        .global         my_kernel_kernel0
        .type           my_kernel_kernel0,@function
        .size           my_kernel_kernel0,(.L_x_58 - my_kernel_kernel0)
        .other          my_kernel_kernel0,@"STO_CUDA_ENTRY STV_DEFAULT"
my_kernel_kernel0:
.text.my_kernel_kernel0:
[----:B------:R-:W0:Y:S08]  /*0000*/  LDC R1, c[0x0][0x37c] ;  /* 0x0000df00ff017b82 */ /* 0x000e300000000800 */
[----:B------:R-:W1:Y:S01]  /*0010*/  S2UR UR9, SR_CTAID.X ;  /* 0x00000000000979c3 */ /* 0x000e620000002500 */
[----:B------:R-:W2:Y:S01]  /*0020*/  S2R R37, SR_TID.X ;  /* 0x0000000000257919 */ /* 0x000ea20000002100 */
[----:B0-----:R-:W-:Y:S01]  /*0030*/  IADD3 R1, PT, PT, R1, -0x500, RZ ;  /* 0xfffffb0001017810 */ /* 0x001fe20007ffe0ff */
[----:B------:R-:W0:Y:S03]  /*0040*/  LDCU.64 UR14, c[0x0][0x358] ;  /* 0x00006b00ff0e77ac */ /* 0x000e260008000a00 */
[C---:B------:R-:W-:Y:S01]  /*0050*/  R2UR UR11, R1.reuse ;  /* 0x00000000010b72ca */ /* 0x040fe200000e0000 */
[----:B------:R3:W-:Y:S01]  /*0060*/  STL.128 [R1], RZ ;  /* 0x000000ff01007387 */ /* 0x0007e20000100c00 */
[----:B------:R-:W-:-:S03]  /*0070*/  R2UR UR13, R1 ;  /* 0x00000000010d72ca */ /* 0x000fc600000e0000 */
[----:B------:R3:W-:Y:S04]  /*0080*/  STL.128 [R1+0x80], RZ ;  /* 0x000080ff01007387 */ /* 0x0007e80000100c00 */
[----:B------:R3:W-:Y:S04]  /*0090*/  STL.128 [R1+0x100], RZ ;  /* 0x000100ff01007387 */ /* 0x0007e80000100c00 */
[----:B------:R3:W-:Y:S01]  /*00a0*/  STL.128 [R1+0x180], RZ ;  /* 0x000180ff01007387 */ /* 0x0007e20000100c00 */
[----:B------:R-:W-:-:S03]  /*00b0*/  UIADD3 UR11, UPT, UPT, UR11, 0x280, URZ ;  /* 0x000002800b0b7890 */ /* 0x000fc6000fffe0ff */
[----:B------:R3:W-:Y:S01]  /*00c0*/  STL.128 [R1+0x200], RZ ;  /* 0x000200ff01007387 */ /* 0x0007e20000100c00 */
[----:B-1----:R-:W-:-:S03]  /*00d0*/  UIMAD.WIDE.U32 UR4, UR9, 0x55555556, URZ ;  /* 0x55555556090478a5 */ /* 0x002fc6000f8e00ff */
[----:B------:R3:W-:Y:S04]  /*00e0*/  STL.128 [R1+0x280], RZ ;  /* 0x000280ff01007387 */ /* 0x0007e80000100c00 */
[----:B------:R3:W-:Y:S01]  /*00f0*/  STL.128 [R1+0x300], RZ ;  /* 0x000300ff01007387 */ /* 0x0007e20000100c00 */
[----:B------:R-:W-:Y:S02]  /*0100*/  UMOV UR8, UR5 ;  /* 0x0000000500087c82 */ /* 0x000fe40008000000 */
[----:B------:R-:W-:Y:S01]  /*0110*/  UIMAD UR4, UR8, 0x9, UR9 ;  /* 0x00000009080478a4 */ /* 0x000fe2000f8e0209 */
[----:B------:R3:W-:Y:S01]  /*0120*/  STL.128 [R1+0x380], RZ ;  /* 0x000380ff01007387 */ /* 0x0007e20000100c00 */
[----:B------:R-:W-:Y:S02]  /*0130*/  UIMAD UR9, UR8, -0x3, UR9 ;  /* 0xfffffffd080978a4 */ /* 0x000fe4000f8e0209 */
[----:B------:R-:W-:Y:S01]  /*0140*/  UIMAD UR4, UR4, 0x1400, URZ ;  /* 0x00001400040478a4 */ /* 0x000fe2000f8e02ff */
[----:B------:R3:W-:Y:S04]  /*0150*/  STL.128 [R1+0x400], RZ ;  /* 0x000400ff01007387 */ /* 0x0007e80000100c00 */
[----:B------:R3:W-:Y:S01]  /*0160*/  STL.128 [R1+0x480], RZ ;  /* 0x000480ff01007387 */ /* 0x0007e20000100c00 */
[----:B------:R-:W-:Y:S01]  /*0170*/  MOV R0, UR4 ;  /* 0x0000000400007c02 */ /* 0x000fe20008000f00 */
[----:B------:R-:W-:-:S02]  /*0180*/  UMOV UR4, URZ ;  /* 0x000000ff00047c82 */ /* 0x000fc40008000000 */
[----:B------:R3:W-:Y:S02]  /*0190*/  STL.128 [R1+0x10], RZ ;  /* 0x000010ff01007387 */ /* 0x0007e40000100c00 */
[----:B--2---:R-:W-:Y:S02]  /*01a0*/  IMAD R37, R37, 0x300, R0 ;  /* 0x0000030025257824 */ /* 0x004fe400078e0200 */
[----:B------:R3:W-:Y:S04]  /*01b0*/  STL.128 [R1+0x90], RZ ;  /* 0x000090ff01007387 */ /* 0x0007e80000100c00 */
        /* <DEDUP_REMOVED lines=67> */
[----:B0-----:R3:W-:Y:S02]  /*05f0*/  STL.128 [R1+0x4f0], RZ ;  /* 0x0004f0ff01007387 */ /* 0x0017e40000100c00 */
.L_x_55:
[----:B0-----:R-:W0:Y:S01]  /*0600*/  S2R R0, SR_TID.X ;  /* 0x0000000000007919 */ /* 0x001e220000002100 */
[----:B------:R-:W-:Y:S01]  /*0610*/  MOV R2, 0x400 ;  /* 0x0000040000027802 */ /* 0x000fe20000000f00 */
[----:B------:R-:W-:Y:S01]  /*0620*/  UMOV UR5, 0x18 ;  /* 0x0000001800057882 */ /* 0x000fe20000000000 */
[----:B------:R-:W-:Y:S01]  /*0630*/  MOV R4, UR4 ;  /* 0x0000000400047c02 */ /* 0x000fe20008000f00 */
[----:B------:R-:W1:Y:S01]  /*0640*/  S2R R3, SR_CgaCtaId ;  /* 0x0000000000037919 */ /* 0x000e620000008800 */
[----:B------:R-:W-:Y:S01]  /*0650*/  BAR.SYNC.DEFER_BLOCKING 0x0 ;  /* 0x0000000000007b1d */ /* 0x000fe20000010000 */
[----:B0-----:R-:W-:Y:S02]  /*0660*/  PRMT R11, R0, 0x9910, RZ ;  /* 0x00009910000b7816 */ /* 0x001fe400000000ff */
[----:B------:R-:W-:Y:S02]  /*0670*/  MOV R5, R0 ;  /* 0x0000000000057202 */ /* 0x000fe40000000f00 */
[----:B-1----:R-:W-:Y:S01]  /*0680*/  LEA R7, R3, R2, 0x18 ;  /* 0x0000000203077211 */ /* 0x002fe200078ec0ff */
[----:B------:R-:W-:Y:S01]  /*0690*/  IMAD R16, R11, 0x3, RZ ;  /* 0x000000030b107824 */ /* 0x000fe200078e02ff */
[----:B------:R-:W-:Y:S01]  /*06a0*/  LEA R2, R4, R37, 0x2 ;  /* 0x0000002504027211 */ /* 0x000fe200078e10ff */
[----:B------:R-:W-:-:S02]  /*06b0*/  IMAD R3, R0, 0x3, RZ ;  /* 0x0000000300037824 */ /* 0x000fc400078e02ff */
[----:B------:R-:W-:Y:S01]  /*06c0*/  IMAD R14, R0, 0x30, R7 ;  /* 0x00000030000e7824 */ /* 0x000fe200078e0207 */
[----:B------:R-:W-:Y:S01]  /*06d0*/  IADD3 R20, PT, PT, R16, 0x1, RZ ;  /* 0x0000000110147810 */ /* 0x000fe20007ffe0ff */
[----:B------:R-:W-:Y:S01]  /*06e0*/  IMAD R4, R0, 0xc, RZ ;  /* 0x0000000c00047824 */ /* 0x000fe200078e02ff */
[----:B------:R-:W-:Y:S01]  /*06f0*/  IADD3 R22, PT, PT, R16, 0x2, RZ ;  /* 0x0000000210167810 */ /* 0x000fe20007ffe0ff */
[C---:B------:R-:W-:Y:S01]  /*0700*/  VIADD R7, R3.reuse, 0x1 ;  /* 0x0000000103077836 */ /* 0x040fe20000000000 */
[----:B------:R-:W-:Y:S01]  /*0710*/  IADD3 R6, PT, PT, R3, 0x2, RZ ;  /* 0x0000000203067810 */ /* 0x000fe20007ffe0ff */
[----:B------:R-:W-:Y:S01]  /*0720*/  VIADD R14, R14, 0x18 ;  /* 0x000000180e0e7836 */ /* 0x000fe20000000000 */
[C---:B------:R-:W-:Y:S02]  /*0730*/  IADD3 R8, PT, PT, R2.reuse, -0x3b00, RZ ;  /* 0xffffc50002087810 */ /* 0x040fe40007ffe0ff */
[C---:B------:R-:W-:Y:S02]  /*0740*/  IADD3 R9, PT, PT, R2.reuse, -0x3aff, RZ ;  /* 0xffffc50102097810 */ /* 0x040fe40007ffe0ff */
[----:B------:R-:W-:-:S02]  /*0750*/  IADD3 R10, PT, PT, R2, -0x3afe, RZ ;  /* 0xffffc502020a7810 */ /* 0x000fc40007ffe0ff */
[C---:B------:R-:W-:Y:S02]  /*0760*/  IADD3 R11, PT, PT, R2.reuse, -0x3afd, RZ ;  /* 0xffffc503020b7810 */ /* 0x040fe40007ffe0ff */
[C---:B------:R-:W-:Y:S02]  /*0770*/  IADD3 R12, PT, PT, R2.reuse, -0x3cfd, RZ ;  /* 0xffffc303020c7810 */ /* 0x040fe40007ffe0ff */
[----:B------:R-:W-:Y:S02]  /*0780*/  IADD3 R13, PT, PT, R2, -0x3cfe, RZ ;  /* 0xffffc302020d7810 */ /* 0x000fe40007ffe0ff */
[----:B------:R-:W-:Y:S02]  /*0790*/  PRMT R15, R16, 0x7610, R15 ;  /* 0x00007610100f7816 */ /* 0x000fe4000000000f */
[----:B------:R-:W-:Y:S02]  /*07a0*/  PRMT R17, R20, 0x7610, R17 ;  /* 0x0000761014117816 */ /* 0x000fe40000000011 */
[----:B------:R-:W-:-:S07]  /*07b0*/  PRMT R21, R22, 0x7610, R21 ;  /* 0x0000761016157816 */ /* 0x000fce0000000015 */
.L_x_48:
[----:B0-----:R-:W-:Y:S01]  /*07c0*/  LOP3.LUT R18, R17, 0xffff, RZ, 0xc0, !PT ;  /* 0x0000ffff11127812 */ /* 0x001fe200078ec0ff */
[----:B------:R-:W-:Y:S01]  /*07d0*/  IMAD.HI.U32 R30, R7, -0x79e79e79, RZ ;  /* 0x86186187071e7827 */ /* 0x000fe200078e00ff */
[----:B------:R-:W-:Y:S01]  /*07e0*/  LOP3.LUT R28, R15, 0xffff, RZ, 0xc0, !PT ;  /* 0x0000ffff0f1c7812 */ /* 0x000fe200078ec0ff */
[----:B------:R-:W-:Y:S01]  /*07f0*/  UIMAD UR6, UR9, 0x14, URZ ;  /* 0x00000014090678a4 */ /* 0x000fe2000f8e02ff */
[----:B------:R-:W-:Y:S01]  /*0800*/  LOP3.LUT R26, R22, 0xffff, RZ, 0xc0, !PT ;  /* 0x0000ffff161a7812 */ /* 0x000fe200078ec0ff */
[----:B------:R-:W-:Y:S01]  /*0810*/  IMAD R18, R18, 0x4e05, RZ ;  /* 0x00004e0512127824 */ /* 0x000fe200078e02ff */
[----:B------:R-:W-:Y:S01]  /*0820*/  ISETP.GT.U32.AND P1, PT, R4, 0x68f, PT ;  /* 0x0000068f0400780c */ /* 0x000fe20003f24070 */
[----:B------:R-:W-:Y:S01]  /*0830*/  USHF.L.U32 UR7, UR8, 0x2, URZ ;  /* 0x0000000208077899 */ /* 0x000fe200080006ff */
[----:B------:R-:W-:Y:S01]  /*0840*/  BSSY.RECONVERGENT B0, `(.L_x_0) ;  /* 0x000005a000007945 */ /* 0x000fe20003800200 */
[----:B------:R-:W-:Y:S01]  /*0850*/  IMAD R29, R26, 0x4e05, RZ ;  /* 0x00004e051a1d7824 */ /* 0x000fe200078e02ff */
[----:B------:R-:W-:Y:S01]  /*0860*/  SHF.R.U32.HI R18, RZ, 0x15, R18 ;  /* 0x00000015ff127819 */ /* 0x000fe20000011612 */
[----:B------:R-:W-:Y:S01]  /*0870*/  IMAD.HI.U32 R26, R3, 0x38138139, RZ ;  /* 0x38138139031a7827 */ /* 0x000fe200078e00ff */
[----:B------:R-:W-:-:S02]  /*0880*/  ISETP.GT.U32.AND P0, PT, R5, 0x8b, PT ;  /* 0x0000008b0500780c */ /* 0x000fc40003f04070 */
[----:B------:R-:W-:Y:S01]  /*0890*/  PRMT R23, R18, 0x9910, RZ ;  /* 0x0000991012177816 */ /* 0x000fe200000000ff */
[----:B------:R-:W-:-:S04]  /*08a0*/  IMAD.HI.U32 R18, R7, 0x38138139, RZ ;  /* 0x3813813907127827 */ /* 0x000fc800078e00ff */
[----:B------:R-:W-:Y:S01]  /*08b0*/  IMAD R19, R23, 0x69, RZ ;  /* 0x0000006917137824 */ /* 0x000fe200078e02ff */
[----:B------:R-:W-:-:S04]  /*08c0*/  IADD3 R25, PT, PT, -R18, R7, RZ ;  /* 0x0000000712197210 */ /* 0x000fc80007ffe1ff */
[----:B------:R-:W-:Y:S02]  /*08d0*/  IADD3 R19, PT, PT, RZ, -R19, RZ ;  /* 0x80000013ff137210 */ /* 0x000fe40007ffe0ff */
[----:B------:R-:W-:Y:S01]  /*08e0*/  LEA.HI R18, R25, R18, RZ, 0x1f ;  /* 0x0000001219127211 */ /* 0x000fe200078ff8ff */
[----:B------:R-:W-:Y:S01]  /*08f0*/  IMAD.HI.U32 R25, R6, -0x79e79e79, RZ ;  /* 0x8618618706197827 */ /* 0x000fe200078e00ff */
[----:B------:R-:W-:-:S03]  /*0900*/  PRMT R27, R19, 0x7710, RZ ;  /* 0x00007710131b7816 */ /* 0x000fc600000000ff */
[C---:B------:R-:W-:Y:S01]  /*0910*/  IMAD.HI.U32 R19, R6.reuse, 0x38138139, RZ ;  /* 0x3813813906137827 */ /* 0x040fe200078e00ff */
[----:B------:R-:W-:Y:S02]  /*0920*/  IADD3 R24, PT, PT, R27, R20, RZ ;  /* 0x000000141b187210 */ /* 0x000fe40007ffe0ff */
[----:B------:R-:W-:Y:S01]  /*0930*/  SHF.R.U32.HI R27, RZ, 0x6, R18 ;  /* 0x00000006ff1b7819 */ /* 0x000fe20000011612 */
[----:B------:R-:W-:Y:S01]  /*0940*/  IMAD.IADD R32, R6, 0x1, -R25 ;  /* 0x0000000106207824 */ /* 0x000fe200078e0a19 */
[----:B------:R-:W-:Y:S01]  /*0950*/  LOP3.LUT R24, R24, 0xff, RZ, 0xc0, !PT ;  /* 0x000000ff18187812 */ /* 0x000fe200078ec0ff */
[----:B------:R-:W-:Y:S01]  /*0960*/  IMAD R18, R28, 0x4e05, RZ ;  /* 0x00004e051c127824 */ /* 0x000fe200078e02ff */
[----:B------:R-:W-:Y:S01]  /*0970*/  IADD3 R28, PT, PT, -R19, R6, RZ ;  /* 0x00000006131c7210 */ /* 0x000fe20007ffe1ff */
[----:B------:R-:W-:Y:S01]  /*0980*/  IMAD R27, R27, 0xe1000, R2 ;  /* 0x000e10001b1b7824 */ /* 0x000fe200078e0202 */
[----:B------:R-:W-:Y:S01]  /*0990*/  LEA.HI R32, R32, R25, RZ, 0x1f ;  /* 0x0000001920207211 */ /* 0x000fe200078ff8ff */
[----:B------:R-:W-:Y:S01]  /*09a0*/  IMAD.HI.U32 R24, R24, 0xc30c30d, RZ ;  /* 0x0c30c30d18187827 */ /* 0x000fe200078e00ff */
[----:B------:R-:W-:-:S02]  /*09b0*/  SHF.R.U32.HI R25, RZ, 0x15, R18 ;  /* 0x00000015ff197819 */ /* 0x000fc40000011612 */
[----:B------:R-:W-:Y:S01]  /*09c0*/  LEA.HI R28, R28, R19, RZ, 0x1f ;  /* 0x000000131c1c7211 */ /* 0x000fe200078ff8ff */
[----:B------:R-:W-:Y:S01]  /*09d0*/  IMAD R19, R24, 0x3c00, R27 ;  /* 0x00003c0018137824 */ /* 0x000fe200078e021b */
[----:B------:R-:W-:Y:S01]  /*09e0*/  SHF.R.U32.HI R24, RZ, 0x15, R29 ;  /* 0x00000015ff187819 */ /* 0x000fe2000001161d */
[----:B------:R-:W-:Y:S01]  /*09f0*/  IMAD.HI.U32 R18, R3, -0x79e79e79, RZ ;  /* 0x8618618703127827 */ /* 0x000fe200078e00ff */
[----:B------:R-:W-:Y:S02]  /*0a00*/  PRMT R29, R25, 0x9910, RZ ;  /* 0x00009910191d7816 */ /* 0x000fe400000000ff */
[----:B------:R-:W-:Y:S02]  /*0a10*/  PRMT R25, R24, 0x9910, RZ ;  /* 0x0000991018197816 */ /* 0x000fe400000000ff */
[----:B------:R-:W-:Y:S02]  /*0a20*/  IADD3 R27, PT, PT, -R26, R3, RZ ;  /* 0x000000031a1b7210 */ /* 0x000fe40007ffe1ff */
[----:B------:R-:W-:-:S02]  /*0a30*/  MOV R24, R29 ;  /* 0x0000001d00187202 */ /* 0x000fc40000000f00 */
[----:B------:R-:W-:Y:S02]  /*0a40*/  LEA.HI R27, R27, R26, RZ, 0x1f ;  /* 0x0000001a1b1b7211 */ /* 0x000fe400078ff8ff */
[----:B------:R-:W-:Y:S01]  /*0a50*/  IADD3 R31, PT, PT, -R18, R3, RZ ;  /* 0x00000003121f7210 */ /* 0x000fe20007ffe1ff */
[----:B------:R-:W-:Y:S01]  /*0a60*/  IMAD R26, R24, 0x69, RZ ;  /* 0x00000069181a7824 */ /* 0x000fe200078e02ff */
[----:B------:R-:W-:Y:S02]  /*0a70*/  IADD3 R29, PT, PT, -R30, R7, RZ ;  /* 0x000000071e1d7210 */ /* 0x000fe40007ffe1ff */
[----:B------:R-:W-:Y:S01]  /*0a80*/  LEA.HI R31, R31, R18, RZ, 0x1f ;  /* 0x000000121f1f7211 */ /* 0x000fe200078ff8ff */
[----:B------:R-:W-:Y:S01]  /*0a90*/  IMAD R18, R25, 0x69, RZ ;  /* 0x0000006919127824 */ /* 0x000fe200078e02ff */
[----:B------:R-:W-:Y:S02]  /*0aa0*/  IADD3 R26, PT, PT, RZ, -R26, RZ ;  /* 0x8000001aff1a7210 */ /* 0x000fe40007ffe0ff */
[----:B------:R-:W-:-:S02]  /*0ab0*/  LEA.HI R30, R29, R30, RZ, 0x1f ;  /* 0x0000001e1d1e7211 */ /* 0x000fc400078ff8ff */
[----:B------:R-:W-:Y:S01]  /*0ac0*/  PRMT R29, R26, 0x7710, RZ ;  /* 0x000077101a1d7816 */ /* 0x000fe200000000ff */
[----:B------:R-:W-:Y:S01]  /*0ad0*/  VIADD R26, R7, 0xffffffff ;  /* 0xffffffff071a7836 */ /* 0x000fe20000000000 */
[----:B------:R-:W-:Y:S02]  /*0ae0*/  IADD3 R18, PT, PT, RZ, -R18, RZ ;  /* 0x80000012ff127210 */ /* 0x000fe40007ffe0ff */
[----:B------:R-:W-:Y:S02]  /*0af0*/  SHF.R.U32.HI R27, RZ, 0x6, R27 ;  /* 0x00000006ff1b7819 */ /* 0x000fe4000001161b */
[----:B------:R-:W-:Y:S02]  /*0b00*/  PRMT R34, R18, 0x7710, RZ ;  /* 0x0000771012227816 */ /* 0x000fe400000000ff */
[----:B------:R-:W-:Y:S02]  /*0b10*/  ISETP.GT.U32.OR P1, PT, R26, 0x1a3, P1 ;  /* 0x000001a31a00780c */ /* 0x000fe40000f24470 */
[----:B------:R-:W-:-:S02]  /*0b20*/  IADD3 R18, PT, PT, R29, R16, RZ ;  /* 0x000000101d127210 */ /* 0x000fc40007ffe0ff */
[----:B------:R-:W-:Y:S02]  /*0b30*/  ISETP.GT.U32.OR P1, PT, R5, 0x8b, P1 ;  /* 0x0000008b0500780c */ /* 0x000fe40000f24470 */
[----:B------:R-:W-:Y:S02]  /*0b40*/  LOP3.LUT R18, R18, 0xff, RZ, 0xc0, !PT ;  /* 0x000000ff12127812 */ /* 0x000fe400078ec0ff */
[----:B------:R-:W-:Y:S02]  /*0b50*/  IADD3 R33, PT, PT, R34, R21, RZ ;  /* 0x0000001522217210 */ /* 0x000fe40007ffe0ff */
[----:B------:R-:W-:Y:S01]  /*0b60*/  SHF.R.U32.HI R30, RZ, 0x4, R30 ;  /* 0x00000004ff1e7819 */ /* 0x000fe2000001161e */
[----:B------:R-:W-:Y:S01]  /*0b70*/  IMAD.HI.U32 R29, R18, 0xc30c30d, RZ ;  /* 0x0c30c30d121d7827 */ /* 0x000fe200078e00ff */
[----:B------:R-:W-:Y:S02]  /*0b80*/  LOP3.LUT R33, R33, 0xff, RZ, 0xc0, !PT ;  /* 0x000000ff21217812 */ /* 0x000fe400078ec0ff */
[----:B------:R-:W-:Y:S01]  /*0b90*/  SHF.R.U32.HI R31, RZ, 0x4, R31 ;  /* 0x00000004ff1f7819 */ /* 0x000fe2000001161f */
[----:B------:R-:W-:Y:S01]  /*0ba0*/  IMAD R18, R27, 0xe1000, R2 ;  /* 0x000e10001b127824 */ /* 0x000fe200078e0202 */
[----:B------:R-:W-:Y:S01]  /*0bb0*/  ISETP.GT.U32.AND P2, PT, R26, 0x1a3, PT ;  /* 0x000001a31a00780c */ /* 0x000fe20003f44070 */
[----:B------:R-:W-:Y:S01]  /*0bc0*/  IMAD.HI.U32 R33, R33, 0xc30c30d, RZ ;  /* 0x0c30c30d21217827 */ /* 0x000fe200078e00ff */
[----:B------:R-:W-:-:S02]  /*0bd0*/  SHF.R.U32.HI R28, RZ, 0x6, R28 ;  /* 0x00000006ff1c7819 */ /* 0x000fc4000001161c */
[----:B------:R-:W-:Y:S01]  /*0be0*/  SHF.R.U32.HI R32, RZ, 0x4, R32 ;  /* 0x00000004ff207819 */ /* 0x000fe20000011620 */
[----:B------:R-:W-:Y:S02]  /*0bf0*/  IMAD R18, R29, 0x3c00, R18 ;  /* 0x00003c001d127824 */ /* 0x000fe400078e0212 */
[----:B------:R-:W-:Y:S02]  /*0c00*/  IMAD R34, R30, -0x1500, R19 ;  /* 0xffffeb001e227824 */ /* 0x000fe400078e0213 */
[----:B------:R-:W-:Y:S01]  /*0c10*/  IMAD R35, R31, -0x1500, R18 ;  /* 0xffffeb001f237824 */ /* 0x000fe200078e0212 */
[----:B------:R-:W-:Y:S06]  /*0c20*/  @P1 BRA `(.L_x_1) ;  /* 0x00000000006c1947 */ /* 0x000fec0003800000 */
[----:B------:R-:W-:Y:S01]  /*0c30*/  IMAD R19, R24, -0x69, R22 ;  /* 0xffffff9718137824 */ /* 0x000fe200078e0216 */
[----:B------:R-:W-:Y:S04]  /*0c40*/  BSSY.RECONVERGENT B1, `(.L_x_2) ;  /* 0x0000018000017945 */ /* 0x000fe80003800200 */
[----:B------:R-:W-:-:S04]  /*0c50*/  IADD3 R19, PT, PT, R19, -0x2, RZ ;  /* 0xfffffffe13137810 */ /* 0x000fc80007ffe0ff */
[----:B------:R-:W-:-:S05]  /*0c60*/  PRMT R18, R19, 0x9910, RZ ;  /* 0x0000991013127816 */ /* 0x000fca00000000ff */
[----:B------:R-:W-:-:S05]  /*0c70*/  IMAD R18, R18, 0x87, RZ ;  /* 0x0000008712127824 */ /* 0x000fca00078e02ff */
[----:B------:R-:W-:-:S04]  /*0c80*/  LOP3.LUT R18, R18, 0xffff, RZ, 0xc0, !PT ;  /* 0x0000ffff12127812 */ /* 0x000fc800078ec0ff */
[----:B------:R-:W-:-:S04]  /*0c90*/  SHF.R.U32.HI R18, RZ, 0x8, R18 ;  /* 0x00000008ff127819 */ /* 0x000fc80000011612 */
[----:B------:R-:W-:-:S04]  /*0ca0*/  IADD3 R36, PT, PT, RZ, -R18, RZ ;  /* 0x80000012ff247210 */ /* 0x000fc80007ffe0ff */
[----:B------:R-:W-:-:S04]  /*0cb0*/  PRMT R36, R36, 0x7710, RZ ;  /* 0x0000771024247816 */ /* 0x000fc800000000ff */
[----:B------:R-:W-:-:S04]  /*0cc0*/  IADD3 R19, PT, PT, R19, R36, RZ ;  /* 0x0000002413137210 */ /* 0x000fc80007ffe0ff */
[----:B------:R-:W-:-:S04]  /*0cd0*/  LOP3.LUT R19, R19, 0xfe, RZ, 0xc0, !PT ;  /* 0x000000fe13137812 */ /* 0x000fc800078ec0ff */
[----:B------:R-:W-:Y:S01]  /*0ce0*/  LEA.HI R19, R19, R18, RZ, 0x1f ;  /* 0x0000001213137211 */ /* 0x000fe200078ff8ff */
[----:B------:R-:W-:-:S03]  /*0cf0*/  IMAD R18, R31, -0x15, R7 ;  /* 0xffffffeb1f127824 */ /* 0x000fc600078e0207 */
[----:B------:R-:W-:Y:S02]  /*0d00*/  LOP3.LUT R19, R19, 0xf0, RZ, 0xc0, !PT ;  /* 0x000000f013137812 */ /* 0x000fe400078ec0ff */
[----:B------:R-:W-:Y:S02]  /*0d10*/  IADD3 R18, PT, PT, R18, -0x1, RZ ;  /* 0xffffffff12127810 */ /* 0x000fe40007ffe0ff */
[----:B------:R-:W-:Y:S02]  /*0d20*/  SHF.R.U32.HI R19, RZ, 0x4, R19 ;  /* 0x00000004ff137819 */ /* 0x000fe40000011613 */
[----:B------:R-:W-:Y:S02]  /*0d30*/  LOP3.LUT P3, RZ, R18, UR6, RZ, 0xfc, !PT ;  /* 0x0000000612ff7c12 */ /* 0x000fe4000f86fcff */
[----:B------:R-:W-:Y:S01]  /*0d40*/  LOP3.LUT P1, RZ, R19, UR7, RZ, 0xfc, !PT ;  /* 0x0000000713ff7c12 */ /* 0x000fe2000f82fcff */
[----:B------:R-:W-:-:S03]  /*0d50*/  IMAD.MOV.U32 R19, RZ, RZ, RZ ;  /* 0x000000ffff137224 */ /* 0x000fc600078e00ff */
[----:B------:R-:W-:-:S13]  /*0d60*/  PLOP3.LUT P1, PT, P1, P3, PT, 0x2f, 0xf2 ;  /* 0x0000000000f2781c */ /* 0x000fda0000f26577 */
[----:B------:R-:W-:Y:S05]  /*0d70*/  @P1 BRA `(.L_x_3) ;  /* 0x0000000000101947 */ /* 0x000fea0003800000 */
[----:B------:R-:W0:Y:S01]  /*0d80*/  LDC.64 R18, c[0x0][0x380] ;  /* 0x0000e000ff127b82 */ /* 0x000e220000000a00 */
[----:B------:R-:W-:-:S05]  /*0d90*/  IADD3 R39, PT, PT, R35, -0x3d00, RZ ;  /* 0xffffc30023277810 */ /* 0x000fca0007ffe0ff */
[----:B0-----:R-:W-:-:S06]  /*0da0*/  IMAD.WIDE R18, R39, 0x4, R18 ;  /* 0x0000000427127825 */ /* 0x001fcc00078e0212 */
[----:B------:R0:W5:Y:S02]  /*0db0*/  LDG.E.CONSTANT R19, desc[UR14][R18.64] ;  /* 0x0000000e12137981 */ /* 0x000164000c1e9900 */
.L_x_3:
[----:B------:R-:W-:Y:S05]  /*0dc0*/  BSYNC.RECONVERGENT B1 ;  /* 0x0000000000017941 */ /* 0x000fea0003800200 */
.L_x_2:
[----:B-----5:R1:W-:Y:S02]  /*0dd0*/  STS [R14+-0x18], R19 ;  /* 0xffffe8130e007388 */ /* 0x0203e40000000800 */
.L_x_1:
[----:B------:R-:W-:Y:S05]  /*0de0*/  BSYNC.RECONVERGENT B0 ;  /* 0x0000000000007941 */ /* 0x000fea0003800200 */
.L_x_0:
[----:B------:R-:W-:Y:S04]  /*0df0*/  BSSY.RECONVERGENT B0, `(.L_x_4) ;  /* 0x0000061000007945 */ /* 0x000fe80003800200 */
[----:B------:R-:W-:Y:S05]  /*0e00*/  @P2 BRA `(.L_x_5) ;  /* 0x00000004007c2947 */ /* 0x000fea0003800000 */
[----:B------:R-:W-:Y:S01]  /*0e10*/  ISETP.GT.U32.OR P1, PT, R4, 0x68e, P0 ;  /* 0x0000068e0400780c */ /* 0x000fe20000724470 */
[----:B------:R-:W-:-:S12]  /*0e20*/  BSSY.RECONVERGENT B1, `(.L_x_6) ;  /* 0x000001d000017945 */ /* 0x000fd80003800200 */
[----:B------:R-:W-:Y:S05]  /*0e30*/  @P1 BRA `(.L_x_7) ;  /* 0x00000000006c1947 */ /* 0x000fea0003800000 */
[----:B0-----:R-:W-:Y:S01]  /*0e40*/  IMAD R18, R24, -0x69, R22 ;  /* 0xffffff9718127824 */ /* 0x001fe200078e0216 */
[----:B------:R-:W-:Y:S04]  /*0e50*/  BSSY.RECONVERGENT B2, `(.L_x_8) ;  /* 0x0000018000027945 */ /* 0x000fe80003800200 */
[----:B------:R-:W-:-:S04]  /*0e60*/  IADD3 R18, PT, PT, R18, -0x2, RZ ;  /* 0xfffffffe12127810 */ /* 0x000fc80007ffe0ff */
[----:B-1----:R-:W-:-:S05]  /*0e70*/  PRMT R19, R18, 0x9910, RZ ;  /* 0x0000991012137816 */ /* 0x002fca00000000ff */
        /* <DEDUP_REMOVED lines=8> */
[----:B------:R-:W-:-:S03]  /*0f00*/  HFMA2 R19, -RZ, RZ, 0, 0 ;  /* 0x00000000ff137431 */ /* 0x000fc600000001ff */
[----:B------:R-:W-:-:S04]  /*0f10*/  LOP3.LUT R18, R18, 0xf0, RZ, 0xc0, !PT ;  /* 0x000000f012127812 */ /* 0x000fc800078ec0ff */
[----:B------:R-:W-:-:S04]  /*0f20*/  SHF.R.U32.HI R18, RZ, 0x4, R18 ;  /* 0x00000004ff127819 */ /* 0x000fc80000011612 */
[----:B------:R-:W-:Y:S01]  /*0f30*/  LOP3.LUT P1, RZ, R18, UR7, RZ, 0xfc, !PT ;  /* 0x0000000712ff7c12 */ /* 0x000fe2000f82fcff */
[----:B------:R-:W-:-:S05]  /*0f40*/  IMAD R18, R31, -0x15, R7 ;  /* 0xffffffeb1f127824 */ /* 0x000fca00078e0207 */
[----:B------:R-:W-:-:S04]  /*0f50*/  IADD3 R18, PT, PT, R18, -0x1, RZ ;  /* 0xffffffff12127810 */ /* 0x000fc80007ffe0ff */
[----:B------:R-:W-:-:S04]  /*0f60*/  LOP3.LUT P2, RZ, R18, UR6, RZ, 0xfc, !PT ;  /* 0x0000000612ff7c12 */ /* 0x000fc8000f84fcff */
[----:B------:R-:W-:-:S13]  /*0f70*/  PLOP3.LUT P1, PT, P1, P2, PT, 0x2f, 0xf2 ;  /* 0x0000000000f2781c */ /* 0x000fda0000f24577 */
[----:B------:R-:W-:Y:S05]  /*0f80*/  @P1 BRA `(.L_x_9) ;  /* 0x0000000000101947 */ /* 0x000fea0003800000 */
[----:B------:R-:W0:Y:S01]  /*0f90*/  LDC.64 R18, c[0x0][0x380] ;  /* 0x0000e000ff127b82 */ /* 0x000e220000000a00 */
[----:B------:R-:W-:-:S04]  /*0fa0*/  VIADD R35, R35, 0xffffc301 ;  /* 0xffffc30123237836 */ /* 0x000fc80000000000 */
[----:B0-----:R-:W-:-:S06]  /*0fb0*/  IMAD.WIDE R18, R35, 0x4, R18 ;  /* 0x0000000423127825 */ /* 0x001fcc00078e0212 */
[----:B------:R0:W5:Y:S02]  /*0fc0*/  LDG.E.CONSTANT R19, desc[UR14][R18.64] ;  /* 0x0000000e12137981 */ /* 0x000164000c1e9900 */
.L_x_9:
[----:B------:R-:W-:Y:S05]  /*0fd0*/  BSYNC.RECONVERGENT B2 ;  /* 0x0000000000027941 */ /* 0x000fea0003800200 */
.L_x_8:
[----:B-----5:R2:W-:Y:S02]  /*0fe0*/  STS [R14+-0x14], R19 ;  /* 0xffffec130e007388 */ /* 0x0205e40000000800 */
.L_x_7:
[----:B------:R-:W-:Y:S05]  /*0ff0*/  BSYNC.RECONVERGENT B1 ;  /* 0x0000000000017941 */ /* 0x000fea0003800200 */
.L_x_6:
[----:B------:R-:W-:Y:S01]  /*1000*/  ISETP.GT.U32.OR P1, PT, R4, 0x68d, P0 ;  /* 0x0000068d0400780c */ /* 0x000fe20000724470 */
[----:B------:R-:W-:-:S12]  /*1010*/  BSSY.RECONVERGENT B1, `(.L_x_10) ;  /* 0x000001f000017945 */ /* 0x000fd80003800200 */
[----:B------:R-:W-:Y:S05]  /*1020*/  @P1 BRA `(.L_x_11) ;  /* 0x0000000000741947 */ /* 0x000fea0003800000 */
[----:B0-----:R-:W-:Y:S01]  /*1030*/  IMAD R18, R24, -0x69, R22 ;  /* 0xffffff9718127824 */ /* 0x001fe200078e0216 */
[----:B------:R-:W-:Y:S04]  /*1040*/  BSSY.RECONVERGENT B2, `(.L_x_12) ;  /* 0x000001a000027945 */ /* 0x000fe80003800200 */
[----:B------:R-:W-:-:S04]  /*1050*/  IADD3 R18, PT, PT, R18, -0x2, RZ ;  /* 0xfffffffe12127810 */ /* 0x000fc80007ffe0ff */
[----:B-12---:R-:W-:-:S05]  /*1060*/  PRMT R19, R18, 0x9910, RZ ;  /* 0x0000991012137816 */ /* 0x006fca00000000ff */
[----:B------:R-:W-:-:S05]  /*1070*/  IMAD R19, R19, 0x87, RZ ;  /* 0x0000008713137824 */ /* 0x000fca00078e02ff */
[----:B------:R-:W-:-:S04]  /*1080*/  LOP3.LUT R19, R19, 0xffff, RZ, 0xc0, !PT ;  /* 0x0000ffff13137812 */ /* 0x000fc800078ec0ff */
[----:B------:R-:W-:-:S04]  /*1090*/  SHF.R.U32.HI R19, RZ, 0x8, R19 ;  /* 0x00000008ff137819 */ /* 0x000fc80000011613 */
[----:B------:R-:W-:-:S04]  /*10a0*/  IADD3 R35, PT, PT, RZ, -R19, RZ ;  /* 0x80000013ff237210 */ /* 0x000fc80007ffe0ff */
[----:B------:R-:W-:-:S04]  /*10b0*/  PRMT R35, R35, 0x7710, RZ ;  /* 0x0000771023237816 */ /* 0x000fc800000000ff */
[----:B------:R-:W-:-:S04]  /*10c0*/  IADD3 R35, PT, PT, R18, R35, RZ ;  /* 0x0000002312237210 */ /* 0x000fc80007ffe0ff */
[----:B------:R-:W-:-:S04]  /*10d0*/  LOP3.LUT R18, R35, 0xfe, RZ, 0xc0, !PT ;  /* 0x000000fe23127812 */ /* 0x000fc800078ec0ff */
[----:B------:R-:W-:Y:S02]  /*10e0*/  LEA.HI R18, R18, R19, RZ, 0x1f ;  /* 0x0000001312127211 */ /* 0x000fe400078ff8ff */
[----:B------:R-:W-:Y:S02]  /*10f0*/  MOV R19, RZ ;  /* 0x000000ff00137202 */ /* 0x000fe40000000f00 */
        /* <DEDUP_REMOVED lines=9> */
[----:B------:R-:W-:-:S04]  /*1190*/  IMAD R36, R27, 0xe1000, R13 ;  /* 0x000e10001b247824 */ /* 0x000fc800078e020d */
[----:B------:R-:W-:-:S04]  /*11a0*/  IMAD R36, R29, 0x3c00, R36 ;  /* 0x00003c001d247824 */ /* 0x000fc800078e0224 */
[----:B------:R-:W-:-:S04]  /*11b0*/  IMAD R35, R31, -0x1500, R36 ;  /* 0xffffeb001f237824 */ /* 0x000fc800078e0224 */
[----:B0-----:R-:W-:-:S06]  /*11c0*/  IMAD.WIDE R18, R35, 0x4, R18 ;  /* 0x0000000423127825 */ /* 0x001fcc00078e0212 */
[----:B------:R0:W5:Y:S02]  /*11d0*/  LDG.E.CONSTANT R19, desc[UR14][R18.64] ;  /* 0x0000000e12137981 */ /* 0x000164000c1e9900 */
.L_x_13:
[----:B------:R-:W-:Y:S05]  /*11e0*/  BSYNC.RECONVERGENT B2 ;  /* 0x0000000000027941 */ /* 0x000fea0003800200 */
.L_x_12:
[----:B-----5:R4:W-:Y:S02]  /*11f0*/  STS [R14+-0x10], R19 ;  /* 0xfffff0130e007388 */ /* 0x0209e40000000800 */
.L_x_11:
[----:B------:R-:W-:Y:S05]  /*1200*/  BSYNC.RECONVERGENT B1 ;  /* 0x0000000000017941 */ /* 0x000fea0003800200 */
.L_x_10:
[----:B------:R-:W-:-:S13]  /*1210*/  ISETP.GT.U32.OR P1, PT, R4, 0x68c, P0 ;  /* 0x0000068c0400780c */ /* 0x000fda0000724470 */
[----:B------:R-:W-:Y:S05]  /*1220*/  @P1 BRA `(.L_x_5) ;  /* 0x0000000000741947 */ /* 0x000fea0003800000 */
[----:B0-----:R-:W-:Y:S01]  /*1230*/  IMAD R18, R24, -0x69, R22 ;  /* 0xffffff9718127824 */ /* 0x001fe200078e0216 */
[----:B------:R-:W-:Y:S04]  /*1240*/  BSSY.RECONVERGENT B1, `(.L_x_14) ;  /* 0x000001a000017945 */ /* 0x000fe80003800200 */
[----:B------:R-:W-:-:S04]  /*1250*/  IADD3 R18, PT, PT, R18, -0x2, RZ ;  /* 0xfffffffe12127810 */ /* 0x000fc80007ffe0ff */
[----:B-12-4-:R-:W-:-:S05]  /*1260*/  PRMT R19, R18, 0x9910, RZ ;  /* 0x0000991012137816 */ /* 0x016fca00000000ff */
[----:B------:R-:W-:-:S05]  /*1270*/  IMAD R19, R19, 0x87, RZ ;  /* 0x0000008713137824 */ /* 0x000fca00078e02ff */
[----:B------:R-:W-:-:S04]  /*1280*/  LOP3.LUT R19, R19, 0xffff, RZ, 0xc0, !PT ;  /* 0x0000ffff13137812 */ /* 0x000fc800078ec0ff */
[----:B------:R-:W-:-:S05]  /*1290*/  SHF.R.U32.HI R19, RZ, 0x8, R19 ;  /* 0x00000008ff137819 */ /* 0x000fca0000011613 */
[----:B------:R-:W-:-:S05]  /*12a0*/  IMAD.MOV R35, RZ, RZ, -R19 ;  /* 0x000000ffff237224 */ /* 0x000fca00078e0a13 */
        /* <DEDUP_REMOVED lines=8> */
[----:B------:R-:W-:Y:S01]  /*1330*/  LOP3.LUT P2, RZ, R19, UR6, RZ, 0xfc, !PT ;  /* 0x0000000613ff7c12 */ /* 0x000fe2000f84fcff */
[----:B------:R-:W-:Y:S01]  /*1340*/  HFMA2 R19, -RZ, RZ, 0, 0 ;  /* 0x00000000ff137431 */ /* 0x000fe200000001ff */
        /* <DEDUP_REMOVED lines=9> */
.L_x_15:
[----:B------:R-:W-:Y:S05]  /*13e0*/  BSYNC.RECONVERGENT B1 ;  /* 0x0000000000017941 */ /* 0x000fea0003800200 */
.L_x_14:
[----:B-----5:R1:W-:Y:S02]  /*13f0*/  STS [R14+-0xc], R19 ;  /* 0xfffff4130e007388 */ /* 0x0203e40000000800 */
.L_x_5:
[----:B------:R-:W-:Y:S05]  /*1400*/  BSYNC.RECONVERGENT B0 ;  /* 0x0000000000007941 */ /* 0x000fea0003800200 */
.L_x_4:
[----:B------:R-:W-:Y:S01]  /*1410*/  ISETP.GT.U32.AND P1, PT, R26, 0x1a2, PT ;  /* 0x000001a21a00780c */ /* 0x000fe20003f24070 */
[----:B------:R-:W-:-:S12]  /*1420*/  BSSY.RECONVERGENT B0, `(.L_x_16) ;  /* 0x0000078000007945 */ /* 0x000fd80003800200 */
[----:B------:R-:W-:Y:S05]  /*1430*/  @P1 BRA `(.L_x_17) ;  /* 0x0000000400d81947 */ /* 0x000fea0003800000 */
[----:B------:R-:W-:Y:S01]  /*1440*/  ISETP.GT.U32.OR P1, PT, R4, 0x68b, P0 ;  /* 0x0000068b0400780c */ /* 0x000fe20000724470 */
[----:B------:R-:W-:-:S12]  /*1450*/  BSSY.RECONVERGENT B1, `(.L_x_18) ;  /* 0x000001c000017945 */ /* 0x000fd80003800200 */
[----:B------:R-:W-:Y:S05]  /*1460*/  @P1 BRA `(.L_x_19) ;  /* 0x0000000000681947 */ /* 0x000fea0003800000 */
[----:B0-----:R-:W-:Y:S01]  /*1470*/  IMAD R18, R23, -0x69, R22 ;  /* 0xffffff9717127824 */ /* 0x001fe200078e0216 */
[----:B------:R-:W-:Y:S04]  /*1480*/  BSSY.RECONVERGENT B2, `(.L_x_20) ;  /* 0x0000017000027945 */ /* 0x000fe80003800200 */
[----:B------:R-:W-:-:S04]  /*1490*/  IADD3 R18, PT, PT, R18, -0x1, RZ ;  /* 0xffffffff12127810 */ /* 0x000fc80007ffe0ff */
[----:B-12-4-:R-:W-:-:S05]  /*14a0*/  PRMT R19, R18, 0x9910, RZ ;  /* 0x0000991012137816 */ /* 0x016fca00000000ff */
        /* <DEDUP_REMOVED lines=10> */
[----:B------:R-:W-:Y:S01]  /*1550*/  LOP3.LUT P2, RZ, R19, UR6, RZ, 0xfc, !PT ;  /* 0x0000000613ff7c12 */ /* 0x000fe2000f84fcff */
[----:B------:R-:W-:Y:S01]  /*1560*/  IMAD.MOV.U32 R19, RZ, RZ, RZ ;  /* 0x000000ffff137224 */ /* 0x000fe200078e00ff */
[----:B------:R-:W-:-:S04]  /*1570*/  SHF.R.U32.HI R18, RZ, 0x4, R18 ;  /* 0x00000004ff127819 */ /* 0x000fc80000011612 */
[----:B------:R-:W-:-:S04]  /*1580*/  LOP3.LUT P1, RZ, R18, UR7, RZ, 0xfc, !PT ;  /* 0x0000000712ff7c12 */ /* 0x000fc8000f82fcff */
[----:B------:R-:W-:-:S13]  /*1590*/  PLOP3.LUT P1, PT, P1, P2, PT, 0x2f, 0xf2 ;  /* 0x0000000000f2781c */ /* 0x000fda0000f24577 */
[----:B------:R-:W-:Y:S05]  /*15a0*/  @P1 BRA `(.L_x_21) ;  /* 0x0000000000101947 */ /* 0x000fea0003800000 */
[----:B------:R-:W0:Y:S01]  /*15b0*/  LDC.64 R18, c[0x0][0x380] ;  /* 0x0000e000ff127b82 */ /* 0x000e220000000a00 */
[----:B------:R-:W-:-:S05]  /*15c0*/  IADD3 R27, PT, PT, R34, -0x3c00, RZ ;  /* 0xffffc400221b7810 */ /* 0x000fca0007ffe0ff */
[----:B0-----:R-:W-:-:S06]  /*15d0*/  IMAD.WIDE R18, R27, 0x4, R18 ;  /* 0x000000041b127825 */ /* 0x001fcc00078e0212 */
[----:B------:R0:W5:Y:S02]  /*15e0*/  LDG.E.CONSTANT R19, desc[UR14][R18.64] ;  /* 0x0000000e12137981 */ /* 0x000164000c1e9900 */
.L_x_21:
[----:B------:R-:W-:Y:S05]  /*15f0*/  BSYNC.RECONVERGENT B2 ;  /* 0x0000000000027941 */ /* 0x000fea0003800200 */
.L_x_20:
[----:B-----5:R1:W-:Y:S02]  /*1600*/  STS [R14+-0x8], R19 ;  /* 0xfffff8130e007388 */ /* 0x0203e40000000800 */
.L_x_19:
[----:B------:R-:W-:Y:S05]  /*1610*/  BSYNC.RECONVERGENT B1 ;  /* 0x0000000000017941 */ /* 0x000fea0003800200 */
.L_x_18:
        /* <DEDUP_REMOVED lines=17> */
[----:B------:R-:W-:Y:S02]  /*1730*/  LOP3.LUT P2, RZ, R19, UR6, RZ, 0xfc, !PT ;  /* 0x0000000613ff7c12 */ /* 0x000fe4000f84fcff */
[----:B------:R-:W-:Y:S02]  /*1740*/  SHF.R.U32.HI R18, RZ, 0x4, R18 ;  /* 0x00000004ff127819 */ /* 0x000fe40000011612 */
[----:B------:R-:W-:Y:S02]  /*1750*/  MOV R19, RZ ;  /* 0x000000ff00137202 */ /* 0x000fe40000000f00 */
[----:B------:R-:W-:-:S04]  /*1760*/  LOP3.LUT P1, RZ, R18, UR7, RZ, 0xfc, !PT ;  /* 0x0000000712ff7c12 */ /* 0x000fc8000f82fcff */
[----:B------:R-:W-:-:S13]  /*1770*/  PLOP3.LUT P1, PT, P1, P2, PT, 0x2f, 0xf2 ;  /* 0x0000000000f2781c */ /* 0x000fda0000f24577 */
[----:B------:R-:W-:Y:S05]  /*1780*/  @P1 BRA `(.L_x_25) ;  /* 0x0000000000101947 */ /* 0x000fea0003800000 */
[----:B------:R-:W0:Y:S01]  /*1790*/  LDC.64 R18, c[0x0][0x380] ;  /* 0x0000e000ff127b82 */ /* 0x000e220000000a00 */
[----:B------:R-:W-:-:S05]  /*17a0*/  IADD3 R27, PT, PT, R34, -0x3bff, RZ ;  /* 0xffffc401221b7810 */ /* 0x000fca0007ffe0ff */
[----:B0-----:R-:W-:-:S06]  /*17b0*/  IMAD.WIDE R18, R27, 0x4, R18 ;  /* 0x000000041b127825 */ /* 0x001fcc00078e0212 */
[----:B------:R0:W5:Y:S02]  /*17c0*/  LDG.E.CONSTANT R19, desc[UR14][R18.64] ;  /* 0x0000000e12137981 */ /* 0x000164000c1e9900 */
.L_x_25:
[----:B------:R-:W-:Y:S05]  /*17d0*/  BSYNC.RECONVERGENT B2 ;  /* 0x0000000000027941 */ /* 0x000fea0003800200 */
.L_x_24:
[----:B-----5:R1:W-:Y:S02]  /*17e0*/  STS [R14+-0x4], R19 ;  /* 0xfffffc130e007388 */ /* 0x0203e40000000800 */
.L_x_23:
[----:B------:R-:W-:Y:S05]  /*17f0*/  BSYNC.RECONVERGENT B1 ;  /* 0x0000000000017941 */ /* 0x000fea0003800200 */
.L_x_22:
[----:B------:R-:W-:Y:S01]  /*1800*/  ISETP.GT.U32.OR P1, PT, R4, 0x689, P0 ;  /* 0x000006890400780c */ /* 0x000fe20000724470 */
[----:B------:R-:W-:-:S12]  /*1810*/  BSSY.RECONVERGENT B1, `(.L_x_26) ;  /* 0x000001c000017945 */ /* 0x000fd80003800200 */
[----:B------:R-:W-:Y:S05]  /*1820*/  @P1 BRA `(.L_x_27) ;  /* 0x0000000000681947 */ /* 0x000fea0003800000 */
[----:B0-----:R-:W-:Y:S01]  /*1830*/  IMAD R18, R23, -0x69, R22 ;  /* 0xffffff9717127824 */ /* 0x001fe200078e0216 */
[----:B------:R-:W-:Y:S03]  /*1840*/  BSSY.RECONVERGENT B2, `(.L_x_28) ;  /* 0x0000017000027945 */ /* 0x000fe60003800200 */
[----:B------:R-:W-:-:S05]  /*1850*/  VIADD R18, R18, 0xffffffff ;  /* 0xffffffff12127836 */ /* 0x000fca0000000000 */
        /* <DEDUP_REMOVED lines=12> */
[----:B------:R-:W-:Y:S01]  /*1920*/  HFMA2 R19, -RZ, RZ, 0, 0 ;  /* 0x00000000ff137431 */ /* 0x000fe200000001ff */
        /* <DEDUP_REMOVED lines=8> */
.L_x_29:
[----:B------:R-:W-:Y:S05]  /*19b0*/  BSYNC.RECONVERGENT B2 ;  /* 0x0000000000027941 */ /* 0x000fea0003800200 */
.L_x_28:
[----:B-----5:R1:W-:Y:S02]  /*19c0*/  STS [R14], R19 ;  /* 0x000000130e007388 */ /* 0x0203e40000000800 */
.L_x_27:
[----:B------:R-:W-:Y:S05]  /*19d0*/  BSYNC.RECONVERGENT B1 ;  /* 0x0000000000017941 */ /* 0x000fea0003800200 */
.L_x_26:
[----:B------:R-:W-:-:S13]  /*19e0*/  ISETP.GT.U32.OR P1, PT, R4, 0x688, P0 ;  /* 0x000006880400780c */ /* 0x000fda0000724470 */
[----:B------:R-:W-:Y:S05]  /*19f0*/  @P1 BRA `(.L_x_17) ;  /* 0x0000000000681947 */ /* 0x000fea0003800000 */
[----:B------:R-:W-:Y:S01]  /*1a00*/  IMAD R23, R23, -0x69, R22 ;  /* 0xffffff9717177824 */ /* 0x000fe200078e0216 */
[----:B------:R-:W-:Y:S01]  /*1a10*/  BSSY.RECONVERGENT B1, `(.L_x_30) ;  /* 0x0000017000017945 */ /* 0x000fe20003800200 */
[----:B------:R-:W-:-:S03]  /*1a20*/  IMAD R30, R30, -0x15, R7 ;  /* 0xffffffeb1e1e7824 */ /* 0x000fc600078e0207 */
[----:B------:R-:W-:Y:S02]  /*1a30*/  IADD3 R23, PT, PT, R23, -0x1, RZ ;  /* 0xffffffff17177810 */ /* 0x000fe40007ffe0ff */
[----:B------:R-:W-:Y:S02]  /*1a40*/  LOP3.LUT P2, RZ, R30, UR6, RZ, 0xfc, !PT ;  /* 0x000000061eff7c12 */ /* 0x000fe4000f84fcff */
[----:B0-----:R-:W-:-:S05]  /*1a50*/  PRMT R18, R23, 0x9910, RZ ;  /* 0x0000991017127816 */ /* 0x001fca00000000ff */
[----:B------:R-:W-:-:S05]  /*1a60*/  IMAD R18, R18, 0x87, RZ ;  /* 0x0000008712127824 */ /* 0x000fca00078e02ff */
[----:B------:R-:W-:-:S04]  /*1a70*/  LOP3.LUT R18, R18, 0xffff, RZ, 0xc0, !PT ;  /* 0x0000ffff12127812 */ /* 0x000fc800078ec0ff */
[----:B------:R-:W-:-:S04]  /*1a80*/  SHF.R.U32.HI R18, RZ, 0x8, R18 ;  /* 0x00000008ff127819 */ /* 0x000fc80000011612 */
[----:B------:R-:W-:-:S04]  /*1a90*/  IADD3 R24, PT, PT, RZ, -R18, RZ ;  /* 0x80000012ff187210 */ /* 0x000fc80007ffe0ff */
[----:B------:R-:W-:-:S05]  /*1aa0*/  PRMT R24, R24, 0x7710, RZ ;  /* 0x0000771018187816 */ /* 0x000fca00000000ff */
[----:B------:R-:W-:-:S05]  /*1ab0*/  IMAD.IADD R24, R23, 0x1, R24 ;  /* 0x0000000117187824 */ /* 0x000fca00078e0218 */
[----:B-12-4-:R-:W-:-:S04]  /*1ac0*/  LOP3.LUT R19, R24, 0xfe, RZ, 0xc0, !PT ;  /* 0x000000fe18137812 */ /* 0x016fc800078ec0ff */
[----:B------:R-:W-:-:S04]  /*1ad0*/  LEA.HI R19, R19, R18, RZ, 0x1f ;  /* 0x0000001213137211 */ /* 0x000fc800078ff8ff */
[----:B------:R-:W-:-:S04]  /*1ae0*/  LOP3.LUT R19, R19, 0xf0, RZ, 0xc0, !PT ;  /* 0x000000f013137812 */ /* 0x000fc800078ec0ff */
[----:B------:R-:W-:-:S04]  /*1af0*/  SHF.R.U32.HI R19, RZ, 0x4, R19 ;  /* 0x00000004ff137819 */ /* 0x000fc80000011613 */
[----:B------:R-:W-:Y:S02]  /*1b00*/  LOP3.LUT P1, RZ, R19, UR7, RZ, 0xfc, !PT ;  /* 0x0000000713ff7c12 */ /* 0x000fe4000f82fcff */
[----:B------:R-:W-:Y:S02]  /*1b10*/  MOV R19, RZ ;  /* 0x000000ff00137202 */ /* 0x000fe40000000f00 */
[----:B------:R-:W-:-:S13]  /*1b20*/  PLOP3.LUT P1, PT, P1, P2, PT, 0x2f, 0xf2 ;  /* 0x0000000000f2781c */ /* 0x000fda0000f24577 */
[----:B------:R-:W-:Y:S05]  /*1b30*/  @P1 BRA `(.L_x_31) ;  /* 0x0000000000101947 */ /* 0x000fea0003800000 */
[----:B------:R-:W0:Y:S01]  /*1b40*/  LDC.64 R18, c[0x0][0x380] ;  /* 0x0000e000ff127b82 */ /* 0x000e220000000a00 */
[----:B------:R-:W-:-:S05]  /*1b50*/  IADD3 R23, PT, PT, R34, -0x3bfd, RZ ;  /* 0xffffc40322177810 */ /* 0x000fca0007ffe0ff */
[----:B0-----:R-:W-:-:S06]  /*1b60*/  IMAD.WIDE R18, R23, 0x4, R18 ;  /* 0x0000000417127825 */ /* 0x001fcc00078e0212 */
[----:B------:R0:W5:Y:S02]  /*1b70*/  LDG.E.CONSTANT R19, desc[UR14][R18.64] ;  /* 0x0000000e12137981 */ /* 0x000164000c1e9900 */
.L_x_31:
[----:B------:R-:W-:Y:S05]  /*1b80*/  BSYNC.RECONVERGENT B1 ;  /* 0x0000000000017941 */ /* 0x000fea0003800200 */
.L_x_30:
[----:B-----5:R1:W-:Y:S02]  /*1b90*/  STS [R14+0x4], R19 ;  /* 0x000004130e007388 */ /* 0x0203e40000000800 */
.L_x_17:
[----:B------:R-:W-:Y:S05]  /*1ba0*/  BSYNC.RECONVERGENT B0 ;  /* 0x0000000000007941 */ /* 0x000fea0003800200 */
.L_x_16:
        /* <DEDUP_REMOVED lines=19> */
[----:B------:R-:W-:Y:S02]  /*1ce0*/  IADD3 R19, PT, PT, R19, 0x1, RZ ;  /* 0x0000000113137810 */ /* 0x000fe40007ffe0ff */
        /* <DEDUP_REMOVED lines=12> */
.L_x_37:
[----:B------:R-:W-:Y:S05]  /*1db0*/  BSYNC.RECONVERGENT B2 ;  /* 0x0000000000027941 */ /* 0x000fea0003800200 */
.L_x_36:
[----:B-----5:R1:W-:Y:S02]  /*1dc0*/  STS [R14+0x8], R19 ;  /* 0x000008130e007388 */ /* 0x0203e40000000800 */
.L_x_35:
[----:B------:R-:W-:Y:S05]  /*1dd0*/  BSYNC.RECONVERGENT B1 ;  /* 0x0000000000017941 */ /* 0x000fea0003800200 */
.L_x_34:
        /* <DEDUP_REMOVED lines=18> */
[----:B------:R-:W-:Y:S02]  /*1f00*/  LOP3.LUT P2, RZ, R19, UR6, RZ, 0xfc, !PT ;  /* 0x0000000613ff7c12 */ /* 0x000fe4000f84fcff */
[----:B------:R-:W-:Y:S02]  /*1f10*/  LOP3.LUT P1, RZ, R18, UR7, RZ, 0xfc, !PT ;  /* 0x0000000712ff7c12 */ /* 0x000fe4000f82fcff */
[----:B------:R-:W-:-:S02]  /*1f20*/  MOV R19, RZ ;  /* 0x000000ff00137202 */ /* 0x000fc40000000f00 */
        /* <DEDUP_REMOVED lines=8> */
.L_x_41:
[----:B------:R-:W-:Y:S05]  /*1fb0*/  BSYNC.RECONVERGENT B2 ;  /* 0x0000000000027941 */ /* 0x000fea0003800200 */
.L_x_40:
[----:B-----5:R1:W-:Y:S02]  /*1fc0*/  STS [R14+0xc], R19 ;  /* 0x00000c130e007388 */ /* 0x0203e40000000800 */
.L_x_39:
[----:B------:R-:W-:Y:S05]  /*1fd0*/  BSYNC.RECONVERGENT B1 ;  /* 0x0000000000017941 */ /* 0x000fea0003800200 */
.L_x_38:
        /* <DEDUP_REMOVED lines=19> */
[----:B------:R-:W-:Y:S01]  /*2110*/  IMAD.MOV.U32 R19, RZ, RZ, RZ ;  /* 0x000000ffff137224 */ /* 0x000fe200078e00ff */
        /* <DEDUP_REMOVED lines=9> */
.L_x_45:
[----:B------:R-:W-:Y:S05]  /*21b0*/  BSYNC.RECONVERGENT B2 ;  /* 0x0000000000027941 */ /* 0x000fea0003800200 */
.L_x_44:
[----:B-----5:R1:W-:Y:S02]  /*21c0*/  STS [R14+0x10], R19 ;  /* 0x000010130e007388 */ /* 0x0203e40000000800 */
.L_x_43:
[----:B------:R-:W-:Y:S05]  /*21d0*/  BSYNC.RECONVERGENT B1 ;  /* 0x0000000000017941 */ /* 0x000fea0003800200 */
.L_x_42:
[----:B------:R-:W-:-:S13]  /*21e0*/  ISETP.GT.U32.OR P0, PT, R4, 0x684, P0 ;  /* 0x000006840400780c */ /* 0x000fda0000704470 */
[----:B------:R-:W-:Y:S05]  /*21f0*/  @P0 BRA `(.L_x_33) ;  /* 0x0000000000700947 */ /* 0x000fea0003800000 */
[----:B------:R-:W-:Y:S01]  /*2200*/  IMAD R25, R25, -0x69, R22 ;  /* 0xffffff9719197824 */ /* 0x000fe200078e0216 */
[----:B------:R-:W-:Y:S04]  /*2210*/  BSSY.RECONVERGENT B1, `(.L_x_46) ;  /* 0x0000019000017945 */ /* 0x000fe80003800200 */
[----:B0-----:R-:W-:-:S05]  /*2220*/  PRMT R18, R25, 0x9910, RZ ;  /* 0x0000991019127816 */ /* 0x001fca00000000ff */
[----:B------:R-:W-:-:S05]  /*2230*/  IMAD R18, R18, 0x87, RZ ;  /* 0x0000008712127824 */ /* 0x000fca00078e02ff */
[----:B------:R-:W-:-:S04]  /*2240*/  LOP3.LUT R18, R18, 0xffff, RZ, 0xc0, !PT ;  /* 0x0000ffff12127812 */ /* 0x000fc800078ec0ff */
[----:B------:R-:W-:-:S04]  /*2250*/  SHF.R.U32.HI R18, RZ, 0x8, R18 ;  /* 0x00000008ff127819 */ /* 0x000fc80000011612 */
[----:B------:R-:W-:-:S04]  /*2260*/  IADD3 R24, PT, PT, RZ, -R18, RZ ;  /* 0x80000012ff187210 */ /* 0x000fc80007ffe0ff */
[----:B------:R-:W-:-:S04]  /*2270*/  PRMT R24, R24, 0x7710, RZ ;  /* 0x0000771018187816 */ /* 0x000fc800000000ff */
[----:B------:R-:W-:-:S04]  /*2280*/  IADD3 R24, PT, PT, R25, R24, RZ ;  /* 0x0000001819187210 */ /* 0x000fc80007ffe0ff */
[----:B-12-4-:R-:W-:-:S04]  /*2290*/  LOP3.LUT R19, R24, 0xfe, RZ, 0xc0, !PT ;  /* 0x000000fe18137812 */ /* 0x016fc800078ec0ff */
[----:B------:R-:W-:Y:S01]  /*22a0*/  LEA.HI R19, R19, R18, RZ, 0x1f ;  /* 0x0000001213137211 */ /* 0x000fe200078ff8ff */
[----:B------:R-:W-:-:S03]  /*22b0*/  IMAD R18, R32, -0x15, R7 ;  /* 0xffffffeb20127824 */ /* 0x000fc600078e0207 */
[----:B------:R-:W-:Y:S02]  /*22c0*/  LOP3.LUT R19, R19, 0xf0, RZ, 0xc0, !PT ;  /* 0x000000f013137812 */ /* 0x000fe400078ec0ff */
[----:B------:R-:W-:Y:S02]  /*22d0*/  IADD3 R18, PT, PT, R18, 0x1, RZ ;  /* 0x0000000112127810 */ /* 0x000fe40007ffe0ff */
[----:B------:R-:W-:Y:S02]  /*22e0*/  SHF.R.U32.HI R19, RZ, 0x4, R19 ;  /* 0x00000004ff137819 */ /* 0x000fe40000011613 */
[----:B------:R-:W-:Y:S02]  /*22f0*/  LOP3.LUT P1, RZ, R18, UR6, RZ, 0xfc, !PT ;  /* 0x0000000612ff7c12 */ /* 0x000fe4000f82fcff */
[----:B------:R-:W-:Y:S01]  /*2300*/  LOP3.LUT P0, RZ, R19, UR7, RZ, 0xfc, !PT ;  /* 0x0000000713ff7c12 */ /* 0x000fe2000f80fcff */
[----:B------:R-:W-:-:S03]  /*2310*/  HFMA2 R19, -RZ, RZ, 0, 0 ;  /* 0x00000000ff137431 */ /* 0x000fc600000001ff */
        /* <DEDUP_REMOVED lines=8> */
.L_x_47:
[----:B------:R-:W-:Y:S05]  /*23a0*/  BSYNC.RECONVERGENT B1 ;  /* 0x0000000000017941 */ /* 0x000fea0003800200 */
.L_x_46:
[----:B-----5:R1:W-:Y:S02]  /*23b0*/  STS [R14+0x14], R19 ;  /* 0x000014130e007388 */ /* 0x0203e40000000800 */
.L_x_33:
[----:B------:R-:W-:Y:S05]  /*23c0*/  BSYNC.RECONVERGENT B0 ;  /* 0x0000000000007941 */ /* 0x000fea0003800200 */
.L_x_32:
[----:B------:R-:W-:Y:S01]  /*23d0*/  UIADD3 UR5, UPT, UPT, UR5, 0xc00, URZ ;  /* 0x00000c0005057890 */ /* 0x000fe2000fffe0ff */
[----:B------:R-:W-:Y:S01]  /*23e0*/  IADD3 R22, PT, PT, R22, 0xc0, RZ ;  /* 0x000000c016167810 */ /* 0x000fe20007ffe0ff */
[----:B------:R-:W-:Y:S01]  /*23f0*/  VIADD R6, R6, 0xc0 ;  /* 0x000000c006067836 */ /* 0x000fe20000000000 */
[----:B------:R-:W-:Y:S01]  /*2400*/  IADD3 R8, PT, PT, R8, 0xc000, RZ ;  /* 0x0000c00008087810 */ /* 0x000fe20007ffe0ff */
[----:B------:R-:W-:Y:S01]  /*2410*/  UISETP.NE.AND UP0, UPT, UR5, 0x2418, UPT ;  /* 0x000024180500788c */ /* 0x000fe2000bf05270 */
[----:B------:R-:W-:Y:S01]  /*2420*/  IADD3 R21, PT, PT, R21, -0x40, RZ ;  /* 0xffffffc015157810 */ /* 0x000fe20007ffe0ff */
[----:B------:R-:W-:Y:S01]  /*2430*/  VIADD R3, R3, 0xc0 ;  /* 0x000000c003037836 */ /* 0x000fe20000000000 */
[----:B------:R-:W-:Y:S01]  /*2440*/  IADD3 R7, PT, PT, R7, 0xc0, RZ ;  /* 0x000000c007077810 */ /* 0x000fe20007ffe0ff */
[----:B------:R-:W-:Y:S01]  /*2450*/  VIADD R4, R4, 0x300 ;  /* 0x0000030004047836 */ /* 0x000fe20000000000 */
[----:B------:R-:W-:Y:S02]  /*2460*/  IADD3 R9, PT, PT, R9, 0xc000, RZ ;  /* 0x0000c00009097810 */ /* 0x000fe40007ffe0ff */
[----:B------:R-:W-:-:S02]  /*2470*/  IADD3 R10, PT, PT, R10, 0xc000, RZ ;  /* 0x0000c0000a0a7810 */ /* 0x000fc40007ffe0ff */
[----:B------:R-:W-:Y:S02]  /*2480*/  IADD3 R11, PT, PT, R11, 0xc000, RZ ;  /* 0x0000c0000b0b7810 */ /* 0x000fe40007ffe0ff */
[----:B------:R-:W-:Y:S02]  /*2490*/  IADD3 R12, PT, PT, R12, 0xc000, RZ ;  /* 0x0000c0000c0c7810 */ /* 0x000fe40007ffe0ff */
[----:B------:R-:W-:Y:S02]  /*24a0*/  IADD3 R16, PT, PT, R16, -0x40, RZ ;  /* 0xffffffc010107810 */ /* 0x000fe40007ffe0ff */
[----:B------:R-:W-:Y:S02]  /*24b0*/  IADD3 R15, PT, PT, R15, 0xc0, RZ ;  /* 0x000000c00f0f7810 */ /* 0x000fe40007ffe0ff */
[----:B------:R-:W-:Y:S02]  /*24c0*/  IADD3 R13, PT, PT, R13, 0xc000, RZ ;  /* 0x0000c0000d0d7810 */ /* 0x000fe40007ffe0ff */
[----:B------:R-:W-:-:S02]  /*24d0*/  IADD3 R2, PT, PT, R2, 0xc000, RZ ;  /* 0x0000c00002027810 */ /* 0x000fc40007ffe0ff */
[----:B------:R-:W-:Y:S02]  /*24e0*/  IADD3 R20, PT, PT, R20, -0x40, RZ ;  /* 0xffffffc014147810 */ /* 0x000fe40007ffe0ff */
[----:B------:R-:W-:Y:S02]  /*24f0*/  IADD3 R17, PT, PT, R17, 0xc0, RZ ;  /* 0x000000c011117810 */ /* 0x000fe40007ffe0ff */
[----:B------:R-:W-:Y:S02]  /*2500*/  IADD3 R5, PT, PT, R5, 0x40, RZ ;  /* 0x0000004005057810 */ /* 0x000fe40007ffe0ff */
[----:B-12-4-:R-:W-:Y:S01]  /*2510*/  IADD3 R14, PT, PT, R14, 0xc00, RZ ;  /* 0x00000c000e0e7810 */ /* 0x016fe20007ffe0ff */
[----:B------:R-:W-:Y:S06]  /*2520*/  BRA.U UP0, `(.L_x_48) ;  /* 0xffffffe100a47547 */ /* 0x000fec000b83ffff */
[----:B------:R-:W1:Y:S01]  /*2530*/  LDC.64 R32, c[0x0][0x388] ;  /* 0x0000e200ff207b82 */ /* 0x000e620000000a00 */
[----:B------:R-:W-:Y:S01]  /*2540*/  USHF.L.U32 UR5, UR4, 0xa, URZ ;  /* 0x0000000a04057899 */ /* 0x000fe200080006ff */
[----:B------:R-:W-:Y:S02]  /*2550*/  SHF.L.U32 R2, R0, 0x1, RZ ;  /* 0x0000000100027819 */ /* 0x000fe400000006ff */
[----:B------:R-:W-:Y:S02]  /*2560*/  MOV R30, RZ ;  /* 0x000000ff001e7202 */ /* 0x000fe40000000f00 */
[C---:B------:R-:W-:Y:S01]  /*2570*/  IADD3 R9, PT, PT, R2.reuse, 0x80, RZ ;  /* 0x0000008002097810 */ /* 0x040fe20007ffe0ff */
[C---:B------:R-:W-:Y:S01]  /*2580*/  VIADD R3, R2.reuse, 0x100 ;  /* 0x0000010002037836 */ /* 0x040fe20000000000 */
[----:B------:R-:W-:Y:S02]  /*2590*/  MOV R28, UR5 ;  /* 0x00000005001c7c02 */ /* 0x000fe40008000f00 */
[----:B------:R-:W-:-:S02]  /*25a0*/  IADD3 R4, PT, PT, R2, 0x180, RZ ;  /* 0x0000018002047810 */ /* 0x000fc40007ffe0ff */
[C---:B------:R-:W-:Y:S02]  /*25b0*/  LOP3.LUT R5, R2.reuse, 0x3fe, RZ, 0xc0, !PT ;  /* 0x000003fe02057812 */ /* 0x040fe400078ec0ff */
[C---:B------:R-:W-:Y:S02]  /*25c0*/  IADD3 R6, PT, PT, R2.reuse, 0x280, RZ ;  /* 0x0000028002067810 */ /* 0x040fe40007ffe0ff */
[C---:B------:R-:W-:Y:S02]  /*25d0*/  IADD3 R7, PT, PT, R2.reuse, 0x300, RZ ;  /* 0x0000030002077810 */ /* 0x040fe40007ffe0ff */
[----:B------:R-:W-:Y:S02]  /*25e0*/  IADD3 R8, PT, PT, R2, 0x380, RZ ;  /* 0x0000038002087810 */ /* 0x000fe40007ffe0ff */
[C---:B------:R-:W-:Y:S02]  /*25f0*/  LOP3.LUT R9, R28.reuse, 0x3fe, R9, 0xf8, !PT ;  /* 0x000003fe1c097812 */ /* 0x040fe400078ef809 */
[----:B------:R-:W-:-:S02]  /*2600*/  LOP3.LUT R3, R28, 0x3fe, R3, 0xf8, !PT ;  /* 0x000003fe1c037812 */ /* 0x000fc400078ef803 */
[C---:B------:R-:W-:Y:S02]  /*2610*/  LOP3.LUT R4, R28.reuse, 0x3fe, R4, 0xf8, !PT ;  /* 0x000003fe1c047812 */ /* 0x040fe400078ef804 */
[C---:B------:R-:W-:Y:S02]  /*2620*/  LOP3.LUT R5, R28.reuse, 0x200, R5, 0xf6, !PT ;  /* 0x000002001c057812 */ /* 0x040fe400078ef605 */
[C---:B------:R-:W-:Y:S02]  /*2630*/  LOP3.LUT R6, R28.reuse, 0x3fe, R6, 0xf8, !PT ;  /* 0x000003fe1c067812 */ /* 0x040fe400078ef806 */
[C---:B------:R-:W-:Y:S02]  /*2640*/  LOP3.LUT R7, R28.reuse, 0x3fe, R7, 0xf8, !PT ;  /* 0x000003fe1c077812 */ /* 0x040fe400078ef807 */
[C---:B------:R-:W-:Y:S02]  /*2650*/  LOP3.LUT R8, R28.reuse, 0x3fe, R8, 0xf8, !PT ;  /* 0x000003fe1c087812 */ /* 0x040fe400078ef808 */
[----:B------:R-:W-:-:S07]  /*2660*/  LOP3.LUT R28, R28, 0x3fe, R2, 0xf8, !PT ;  /* 0x000003fe1c1c7812 */ /* 0x000fce00078ef802 */
.L_x_49:
[----:B------:R-:W-:-:S04]  /*2670*/  LEA R31, R30, R0, 0x6 ;  /* 0x000000001e1f7211 */ /* 0x000fc800078e30ff */
[----:B------:R-:W-:-:S04]  /*2680*/  SHF.L.U32 R31, R31, 0x7, RZ ;  /* 0x000000071f1f7819 */ /* 0x000fc800000006ff */
[C---:B--2---:R-:W-:Y:S01]  /*2690*/  IADD3 R10, PT, PT, R31.reuse, 0x2000, RZ ;  /* 0x000020001f0a7810 */ /* 0x044fe20007ffe0ff */
[C---:B------:R-:W-:Y:S01]  /*26a0*/  VIADD R12, R31.reuse, 0x4000 ;  /* 0x000040001f0c7836 */ /* 0x040fe20000000000 */
[C---:B------:R-:W-:Y:S02]  /*26b0*/  LOP3.LUT R11, R31.reuse, 0x1f0000, RZ, 0xc0, !PT ;  /* 0x001f00001f0b7812 */ /* 0x040fe400078ec0ff */
[C---:B------:R-:W-:Y:S02]  /*26c0*/  IADD3 R13, PT, PT, R31.reuse, 0x6000, RZ ;  /* 0x000060001f0d7810 */ /* 0x040fe40007ffe0ff */
[C---:B------:R-:W-:Y:S02]  /*26d0*/  IADD3 R14, PT, PT, R31.reuse, 0x8000, RZ ;  /* 0x000080001f0e7810 */ /* 0x040fe40007ffe0ff */
[----:B------:R-:W-:Y:S02]  /*26e0*/  IADD3 R15, PT, PT, R31, 0xa000, RZ ;  /* 0x0000a0001f0f7810 */ /* 0x000fe40007ffe0ff */
[----:B------:R-:W-:-:S02]  /*26f0*/  LOP3.LUT R10, R10, 0x1f0000, RZ, 0xc0, !PT ;  /* 0x001f00000a0a7812 */ /* 0x000fc400078ec0ff */
[----:B------:R-:W-:Y:S02]  /*2700*/  LOP3.LUT R12, R12, 0x1f0000, RZ, 0xc0, !PT ;  /* 0x001f00000c0c7812 */ /* 0x000fe400078ec0ff */
[----:B------:R-:W-:Y:S02]  /*2710*/  IADD3 R11, PT, PT, R28, R11, RZ ;  /* 0x0000000b1c0b7210 */ /* 0x000fe40007ffe0ff */
[----:B------:R-:W-:Y:S02]  /*2720*/  LOP3.LUT R17, R13, 0x1f0000, RZ, 0xc0, !PT ;  /* 0x001f00000d117812 */ /* 0x000fe400078ec0ff */
[----:B------:R-:W-:Y:S02]  /*2730*/  LOP3.LUT R14, R14, 0x1f0000, RZ, 0xc0, !PT ;  /* 0x001f00000e0e7812 */ /* 0x000fe400078ec0ff */
[----:B------:R-:W-:Y:S02]  /*2740*/  LOP3.LUT R21, R15, 0x1f0000, RZ, 0xc0, !PT ;  /* 0x001f00000f157812 */ /* 0x000fe400078ec0ff */
[----:B------:R-:W-:Y:S01]  /*2750*/  IADD3 R13, PT, PT, R9, R10, RZ ;  /* 0x0000000a090d7210 */ /* 0x000fe20007ffe0ff */
[----:B-1----:R-:W-:Y:S01]  /*2760*/  IMAD.WIDE.U32 R10, R11, 0x4, R32 ;  /* 0x000000040b0a7825 */ /* 0x002fe200078e0020 */
[----:B------:R-:W-:-:S02]  /*2770*/  IADD3 R15, PT, PT, R3, R12, RZ ;  /* 0x0000000c030f7210 */ /* 0x000fc40007ffe0ff */
[----:B------:R-:W-:Y:S01]  /*2780*/  IADD3 R21, PT, PT, R6, R21, RZ ;  /* 0x0000001506157210 */ /* 0x000fe20007ffe0ff */
[----:B------:R-:W-:Y:S01]  /*2790*/  IMAD.IADD R19, R5, 0x1, R14 ;  /* 0x0000000105137824 */ /* 0x000fe200078e020e */
[----:B------:R-:W-:Y:S01]  /*27a0*/  IADD3 R17, PT, PT, R4, R17, RZ ;  /* 0x0000001104117210 */ /* 0x000fe20007ffe0ff */
[--C-:B------:R-:W-:Y:S01]  /*27b0*/  IMAD.WIDE.U32 R12, R13, 0x4, R32.reuse ;  /* 0x000000040d0c7825 */ /* 0x100fe200078e0020 */
[----:B------:R-:W2:Y:S03]  /*27c0*/  LDG.E.64.CONSTANT R10, desc[UR14][R10.64] ;  /* 0x0000000e0a0a7981 */ /* 0x000ea6000c1e9b00 */
[--C-:B------:R-:W-:Y:S02]  /*27d0*/  IMAD.WIDE.U32 R14, R15, 0x4, R32.reuse ;  /* 0x000000040f0e7825 */ /* 0x100fe400078e0020 */
[----:B------:R-:W4:Y:S02]  /*27e0*/  LDG.E.64.CONSTANT R12, desc[UR14][R12.64] ;  /* 0x0000000e0c0c7981 */ /* 0x000f24000c1e9b00 */
[----:B------:R-:W-:-:S02]  /*27f0*/  IMAD.WIDE.U32 R20, R21, 0x4, R32 ;  /* 0x0000000415147825 */ /* 0x000fc400078e0020 */
[----:B------:R-:W5:Y:S02]  /*2800*/  LDG.E.64.CONSTANT R14, desc[UR14][R14.64] ;  /* 0x0000000e0e0e7981 */ /* 0x000f64000c1e9b00 */
[--C-:B------:R-:W-:Y:S02]  /*2810*/  IMAD.WIDE.U32 R16, R17, 0x4, R32.reuse ;  /* 0x0000000411107825 */ /* 0x100fe400078e0020 */
[----:B------:R-:W3:Y:S02]  /*2820*/  LDG.E.64.CONSTANT R20, desc[UR14][R20.64] ;  /* 0x0000000e14147981 */ /* 0x000ee4000c1e9b00 */
[----:B0-----:R-:W-:Y:S02]  /*2830*/  IMAD.WIDE.U32 R18, R19, 0x4, R32 ;  /* 0x0000000413127825 */ /* 0x001fe400078e0020 */
[----:B------:R-:W3:Y:S04]  /*2840*/  LDG.E.64.CONSTANT R16, desc[UR14][R16.64] ;  /* 0x0000000e10107981 */ /* 0x000ee8000c1e9b00 */
[----:B------:R-:W3:Y:S01]  /*2850*/  LDG.E.64.CONSTANT R18, desc[UR14][R18.64] ;  /* 0x0000000e12127981 */ /* 0x000ee2000c1e9b00 */
[----:B------:R-:W0:Y:S01]  /*2860*/  S2UR UR6, SR_CgaCtaId ;  /* 0x00000000000679c3 */ /* 0x000e220000008800 */
[----:B------:R-:W-:-:S02]  /*2870*/  UMOV UR5, 0x400 ;  /* 0x0000040000057882 */ /* 0x000fc40000000000 */
[----:B------:R-:W-:Y:S01]  /*2880*/  UIADD3 UR5, UPT, UPT, UR5, 0x1a40, URZ ;  /* 0x00001a4005057890 */ /* 0x000fe2000fffe0ff */
[----:B------:R-:W-:Y:S02]  /*2890*/  LEA R29, R30, R2, 0x7 ;  /* 0x000000021e1d7211 */ /* 0x000fe400078e38ff */
[C---:B------:R-:W-:Y:S02]  /*28a0*/  IADD3 R22, PT, PT, R31.reuse, 0xc000, RZ ;  /* 0x0000c0001f167810 */ /* 0x040fe40007ffe0ff */
[C---:B------:R-:W-:Y:S02]  /*28b0*/  IADD3 R23, PT, PT, R31.reuse, 0xe000, RZ ;  /* 0x0000e0001f177810 */ /* 0x040fe40007ffe0ff */
[C---:B------:R-:W-:Y:S02]  /*28c0*/  IADD3 R24, PT, PT, R31.reuse, 0x10000, RZ ;  /* 0x000100001f187810 */ /* 0x040fe40007ffe0ff */
[----:B------:R-:W-:Y:S01]  /*28d0*/  IADD3 R25, PT, PT, R31, 0x12000, RZ ;  /* 0x000120001f197810 */ /* 0x000fe20007ffe0ff */
[----:B0-----:R-:W-:-:S06]  /*28e0*/  ULEA UR5, UR6, UR5, 0x18 ;  /* 0x0000000506057291 */ /* 0x001fcc000f8ec0ff */
[----:B------:R-:W-:Y:S02]  /*28f0*/  LEA R29, R29, UR5, 0x2 ;  /* 0x000000051d1d7c11 */ /* 0x000fe4000f8e10ff */
[----:B------:R-:W-:Y:S02]  /*2900*/  IADD3 R26, PT, PT, R31, 0x14000, RZ ;  /* 0x000140001f1a7810 */ /* 0x000fe40007ffe0ff */
[----:B------:R-:W-:Y:S02]  /*2910*/  LOP3.LUT R22, R22, 0x1f0000, RZ, 0xc0, !PT ;  /* 0x001f000016167812 */ /* 0x000fe400078ec0ff */
[----:B------:R-:W-:Y:S02]  /*2920*/  LOP3.LUT R23, R23, 0x1f0000, RZ, 0xc0, !PT ;  /* 0x001f000017177812 */ /* 0x000fe400078ec0ff */
[----:B------:R-:W-:Y:S01]  /*2930*/  LOP3.LUT R26, R26, 0x1f0000, RZ, 0xc0, !PT ;  /* 0x001f00001a1a7812 */ /* 0x000fe200078ec0ff */
[----:B--2---:R0:W-:Y:S04]  /*2940*/  STS.64 [R29], R10 ;  /* 0x0000000a1d007388 */ /* 0x0041e80000000a00 */
[----:B----4-:R1:W-:Y:S04]  /*2950*/  STS.64 [R29+0x200], R12 ;  /* 0x0002000c1d007388 */ /* 0x0103e80000000a00 */
[----:B-----5:R2:W-:Y:S01]  /*2960*/  STS.64 [R29+0x400], R14 ;  /* 0x0004000e1d007388 */ /* 0x0205e20000000a00 */
[----:B0-----:R-:W-:Y:S01]  /*2970*/  VIADD R11, R31, 0x16000 ;  /* 0x000160001f0b7836 */ /* 0x001fe20000000000 */
[----:B------:R-:W-:-:S02]  /*2980*/  LOP3.LUT R10, R25, 0x1f0000, RZ, 0xc0, !PT ;  /* 0x001f0000190a7812 */ /* 0x000fc400078ec0ff */
[----:B---3--:R0:W-:Y:S01]  /*2990*/  STS.64 [R29+0xa00], R20 ;  /* 0x000a00141d007388 */ /* 0x0081e20000000a00 */
[C---:B-1----:R-:W-:Y:S02]  /*29a0*/  IADD3 R13, PT, PT, R31.reuse, 0x1a000, RZ ;  /* 0x0001a0001f0d7810 */ /* 0x042fe40007ffe0ff */
[C---:B------:R-:W-:Y:S02]  /*29b0*/  IADD3 R12, PT, PT, R31.reuse, 0x18000, RZ ;  /* 0x000180001f0c7810 */ /* 0x040fe40007ffe0ff */
[----:B--2---:R-:W-:Y:S02]  /*29c0*/  IADD3 R14, PT, PT, R31, 0x1c000, RZ ;  /* 0x0001c0001f0e7810 */ /* 0x004fe40007ffe0ff */
[----:B------:R-:W-:Y:S01]  /*29d0*/  LOP3.LUT R15, R24, 0x1f0000, RZ, 0xc0, !PT ;  /* 0x001f0000180f7812 */ /* 0x000fe200078ec0ff */
[----:B------:R1:W-:Y:S01]  /*29e0*/  STS.64 [R29+0x600], R16 ;  /* 0x000600101d007388 */ /* 0x0003e20000000a00 */
[----:B------:R-:W-:Y:S02]  /*29f0*/  LOP3.LUT R25, R13, 0x1f0000, RZ, 0xc0, !PT ;  /* 0x001f00000d197812 */ /* 0x000fe400078ec0ff */
[----:B0-----:R-:W-:-:S02]  /*2a00*/  LOP3.LUT R21, R11, 0x1f0000, RZ, 0xc0, !PT ;  /* 0x001f00000b157812 */ /* 0x001fc400078ec0ff */
[----:B------:R-:W-:Y:S02]  /*2a10*/  LOP3.LUT R12, R12, 0x1f0000, RZ, 0xc0, !PT ;  /* 0x001f00000c0c7812 */ /* 0x000fe400078ec0ff */
[----:B------:R-:W-:Y:S02]  /*2a20*/  LOP3.LUT R14, R14, 0x1f0000, RZ, 0xc0, !PT ;  /* 0x001f00000e0e7812 */ /* 0x000fe400078ec0ff */
[----:B------:R-:W-:Y:S02]  /*2a30*/  IADD3 R11, PT, PT, R7, R22, RZ ;  /* 0x00000016070b7210 */ /* 0x000fe40007ffe0ff */
[----:B------:R-:W-:Y:S02]  /*2a40*/  IADD3 R13, PT, PT, R8, R23, RZ ;  /* 0x00000017080d7210 */ /* 0x000fe40007ffe0ff */
[----:B------:R-:W-:Y:S02]  /*2a50*/  IADD3 R15, PT, PT, R28, R15, RZ ;  /* 0x0000000f1c0f7210 */ /* 0x000fe40007ffe0ff */
[----:B-1----:R-:W-:Y:S01]  /*2a60*/  IADD3 R17, PT, PT, R9, R10, RZ ;  /* 0x0000000a09117210 */ /* 0x002fe20007ffe0ff */
[----:B------:R0:W-:Y:S01]  /*2a70*/  STS.64 [R29+0x800], R18 ;  /* 0x000800121d007388 */ /* 0x0001e20000000a00 */
[----:B------:R-:W-:Y:S01]  /*2a80*/  IADD3 R22, PT, PT, R5, R12, RZ ;  /* 0x0000000c05167210 */ /* 0x000fe20007ffe0ff */
[----:B------:R-:W-:-:S04]  /*2a90*/  IMAD.WIDE.U32 R10, R11, 0x4, R32 ;  /* 0x000000040b0a7825 */ /* 0x000fc800078e0020 */
[--C-:B------:R-:W-:Y:S01]  /*2aa0*/  IMAD.WIDE.U32 R12, R13, 0x4, R32.reuse ;  /* 0x000000040d0c7825 */ /* 0x100fe200078e0020 */
[----:B------:R-:W-:Y:S01]  /*2ab0*/  IADD3 R21, PT, PT, R4, R21, RZ ;  /* 0x0000001504157210 */ /* 0x000fe20007ffe0ff */
[----:B------:R-:W2:Y:S02]  /*2ac0*/  LDG.E.64.CONSTANT R10, desc[UR14][R10.64] ;  /* 0x0000000e0a0a7981 */ /* 0x000ea4000c1e9b00 */
[----:B------:R-:W-:Y:S01]  /*2ad0*/  IMAD.WIDE.U32 R16, R17, 0x4, R32 ;  /* 0x0000000411107825 */ /* 0x000fe200078e0020 */
[----:B------:R-:W-:Y:S01]  /*2ae0*/  IADD3 R24, PT, PT, R6, R25, RZ ;  /* 0x0000001906187210 */ /* 0x000fe20007ffe0ff */
[----:B------:R-:W3:Y:S02]  /*2af0*/  LDG.E.64.CONSTANT R12, desc[UR14][R12.64] ;  /* 0x0000000e0c0c7981 */ /* 0x000ee4000c1e9b00 */
[----:B0-----:R-:W-:Y:S01]  /*2b00*/  IMAD.IADD R19, R3, 0x1, R26 ;  /* 0x0000000103137824 */ /* 0x001fe200078e021a */
[----:B------:R-:W-:Y:S01]  /*2b10*/  IADD3 R26, PT, PT, R7, R14, RZ ;  /* 0x0000000e071a7210 */ /* 0x000fe20007ffe0ff */
[--C-:B------:R-:W-:Y:S01]  /*2b20*/  IMAD.WIDE.U32 R14, R15, 0x4, R32.reuse ;  /* 0x000000040f0e7825 */ /* 0x100fe200078e0020 */
[----:B------:R-:W4:Y:S03]  /*2b30*/  LDG.E.64.CONSTANT R16, desc[UR14][R16.64] ;  /* 0x0000000e10107981 */ /* 0x000f26000c1e9b00 */
[----:B------:R-:W-:-:S02]  /*2b40*/  IMAD.WIDE.U32 R18, R19, 0x4, R32 ;  /* 0x0000000413127825 */ /* 0x000fc400078e0020 */
[----:B------:R-:W5:Y:S02]  /*2b50*/  LDG.E.64.CONSTANT R14, desc[UR14][R14.64] ;  /* 0x0000000e0e0e7981 */ /* 0x000f64000c1e9b00 */
[--C-:B------:R-:W-:Y:S02]  /*2b60*/  IMAD.WIDE.U32 R22, R22, 0x4, R32.reuse ;  /* 0x0000000416167825 */ /* 0x100fe400078e0020 */
[----:B------:R-:W5:Y:S02]  /*2b70*/  LDG.E.64.CONSTANT R18, desc[UR14][R18.64] ;  /* 0x0000000e12127981 */ /* 0x000f64000c1e9b00 */
[--C-:B------:R-:W-:Y:S02]  /*2b80*/  IMAD.WIDE.U32 R20, R21, 0x4, R32.reuse ;  /* 0x0000000415147825 */ /* 0x100fe400078e0020 */
[----:B------:R-:W5:Y:S02]  /*2b90*/  LDG.E.64.CONSTANT R22, desc[UR14][R22.64] ;  /* 0x0000000e16167981 */ /* 0x000f64000c1e9b00 */
[----:B------:R-:W-:-:S02]  /*2ba0*/  IMAD.WIDE.U32 R24, R24, 0x4, R32 ;  /* 0x0000000418187825 */ /* 0x000fc400078e0020 */
[----:B------:R-:W5:Y:S02]  /*2bb0*/  LDG.E.64.CONSTANT R20, desc[UR14][R20.64] ;  /* 0x0000000e14147981 */ /* 0x000f64000c1e9b00 */
[----:B------:R-:W-:Y:S02]  /*2bc0*/  IMAD.WIDE.U32 R26, R26, 0x4, R32 ;  /* 0x000000041a1a7825 */ /* 0x000fe400078e0020 */
[----:B------:R-:W5:Y:S04]  /*2bd0*/  LDG.E.64.CONSTANT R24, desc[UR14][R24.64] ;  /* 0x0000000e18187981 */ /* 0x000f68000c1e9b00 */
[----:B------:R-:W5:Y:S01]  /*2be0*/  LDG.E.64.CONSTANT R26, desc[UR14][R26.64] ;  /* 0x0000000e1a1a7981 */ /* 0x000f62000c1e9b00 */
[C---:B------:R-:W-:Y:S02]  /*2bf0*/  IADD3 R35, PT, PT, R31.reuse, 0x1e000, RZ ;  /* 0x0001e0001f237810 */ /* 0x040fe40007ffe0ff */
[----:B------:R-:W-:-:S02]  /*2c00*/  IADD3 R34, PT, PT, R31, 0x20000, RZ ;  /* 0x000200001f227810 */ /* 0x000fc40007ffe0ff */
[----:B------:R-:W-:-:S04]  /*2c10*/  LOP3.LUT R35, R35, 0x1f0000, RZ, 0xc0, !PT ;  /* 0x001f000023237812 */ /* 0x000fc800078ec0ff */
[----:B------:R-:W-:Y:S01]  /*2c20*/  IADD3 R35, PT, PT, R8, R35, RZ ;  /* 0x0000002308237210 */ /* 0x000fe20007ffe0ff */
[----:B--2---:R0:W-:Y:S04]  /*2c30*/  STS.64 [R29+0xc00], R10 ;  /* 0x000c000a1d007388 */ /* 0x0041e80000000a00 */
[----:B---3--:R1:W-:Y:S04]  /*2c40*/  STS.64 [R29+0xe00], R12 ;  /* 0x000e000c1d007388 */ /* 0x0083e80000000a00 */
[----:B----4-:R2:W-:Y:S01]  /*2c50*/  STS.64 [R29+0x1200], R16 ;  /* 0x001200101d007388 */ /* 0x0105e20000000a00 */
[----:B0-----:R-:W-:-:S03]  /*2c60*/  IADD3 R10, PT, PT, R31, 0x22000, RZ ;  /* 0x000220001f0a7810 */ /* 0x001fc60007ffe0ff */
[----:B-----5:R0:W-:Y:S01]  /*2c70*/  STS.64 [R29+0x1000], R14 ;  /* 0x0010000e1d007388 */ /* 0x0201e20000000a00 */
[C---:B-1----:R-:W-:Y:S01]  /*2c80*/  VIADD R12, R31.reuse, 0x24000 ;  /* 0x000240001f0c7836 */ /* 0x042fe20000000000 */
[C---:B------:R-:W-:Y:S02]  /*2c90*/  IADD3 R13, PT, PT, R31.reuse, 0x26000, RZ ;  /* 0x000260001f0d7810 */ /* 0x040fe40007ffe0ff */
[C---:B--2---:R-:W-:Y:S01]  /*2ca0*/  IADD3 R16, PT, PT, R31.reuse, 0x2c000, RZ ;  /* 0x0002c0001f107810 */ /* 0x044fe20007ffe0ff */
[----:B------:R1:W-:Y:S01]  /*2cb0*/  STS.64 [R29+0x1400], R18 ;  /* 0x001400121d007388 */ /* 0x0003e20000000a00 */
[C---:B0-----:R-:W-:Y:S02]  /*2cc0*/  IADD3 R14, PT, PT, R31.reuse, 0x28000, RZ ;  /* 0x000280001f0e7810 */ /* 0x041fe40007ffe0ff */
[C---:B------:R-:W-:Y:S02]  /*2cd0*/  IADD3 R15, PT, PT, R31.reuse, 0x2a000, RZ ;  /* 0x0002a0001f0f7810 */ /* 0x040fe40007ffe0ff */
[----:B------:R-:W-:Y:S01]  /*2ce0*/  IADD3 R31, PT, PT, R31, 0x2e000, RZ ;  /* 0x0002e0001f1f7810 */ /* 0x000fe20007ffe0ff */
[----:B------:R0:W-:Y:S01]  /*2cf0*/  STS.64 [R29+0x1800], R22 ;  /* 0x001800161d007388 */ /* 0x0001e20000000a00 */
[----:B------:R-:W-:-:S02]  /*2d00*/  LOP3.LUT R11, R34, 0x1f0000, RZ, 0xc0, !PT ;  /* 0x001f0000220b7812 */ /* 0x000fc400078ec0ff */
[----:B------:R-:W-:Y:S02]  /*2d10*/  LOP3.LUT R10, R10, 0x1f0000, RZ, 0xc0, !PT ;  /* 0x001f00000a0a7812 */ /* 0x000fe400078ec0ff */
[----:B------:R-:W-:Y:S02]  /*2d20*/  LOP3.LUT R12, R12, 0x1f0000, RZ, 0xc0, !PT ;  /* 0x001f00000c0c7812 */ /* 0x000fe400078ec0ff */
[----:B-1----:R-:W-:Y:S02]  /*2d30*/  LOP3.LUT R19, R13, 0x1f0000, RZ, 0xc0, !PT ;  /* 0x001f00000d137812 */ /* 0x002fe400078ec0ff */
[----:B------:R-:W-:Y:S02]  /*2d40*/  LOP3.LUT R14, R14, 0x1f0000, RZ, 0xc0, !PT ;  /* 0x001f00000e0e7812 */ /* 0x000fe400078ec0ff */
[----:B------:R-:W-:Y:S02]  /*2d50*/  LOP3.LUT R16, R16, 0x1f0000, RZ, 0xc0, !PT ;  /* 0x001f000010107812 */ /* 0x000fe400078ec0ff */
[----:B0-----:R-:W-:-:S02]  /*2d60*/  LOP3.LUT R23, R15, 0x1f0000, RZ, 0xc0, !PT ;  /* 0x001f00000f177812 */ /* 0x001fc400078ec0ff */
[----:B------:R-:W-:Y:S01]  /*2d70*/  LOP3.LUT R31, R31, 0x1f0000, RZ, 0xc0, !PT ;  /* 0x001f00001f1f7812 */ /* 0x000fe200078ec0ff */
[----:B------:R0:W-:Y:S01]  /*2d80*/  STS.64 [R29+0x1600], R20 ;  /* 0x001600141d007388 */ /* 0x0001e20000000a00 */
[----:B------:R-:W-:Y:S01]  /*2d90*/  IADD3 R13, PT, PT, R28, R11, RZ ;  /* 0x0000000b1c0d7210 */ /* 0x000fe20007ffe0ff */
[----:B------:R-:W-:Y:S01]  /*2da0*/  IMAD.IADD R15, R9, 0x1, R10 ;  /* 0x00000001090f7824 */ /* 0x000fe200078e020a */
[----:B------:R-:W-:Y:S01]  /*2db0*/  IADD3 R17, PT, PT, R3, R12, RZ ;  /* 0x0000000c03117210 */ /* 0x000fe20007ffe0ff */
[----:B------:R1:W-:Y:S01]  /*2dc0*/  STS.64 [R29+0x1a00], R24 ;  /* 0x001a00181d007388 */ /* 0x0003e20000000a00 */
[----:B------:R-:W-:Y:S02]  /*2dd0*/  IADD3 R19, PT, PT, R4, R19, RZ ;  /* 0x0000001304137210 */ /* 0x000fe40007ffe0ff */
[----:B------:R-:W-:Y:S01]  /*2de0*/  IADD3 R23, PT, PT, R6, R23, RZ ;  /* 0x0000001706177210 */ /* 0x000fe20007ffe0ff */
[----:B------:R2:W-:Y:S01]  /*2df0*/  STS.64 [R29+0x1c00], R26 ;  /* 0x001c001a1d007388 */ /* 0x0005e20000000a00 */
[----:B0-----:R-:W-:-:S02]  /*2e00*/  IADD3 R21, PT, PT, R5, R14, RZ ;  /* 0x0000000e05157210 */ /* 0x001fc40007ffe0ff */
[----:B-1----:R-:W-:Y:S02]  /*2e10*/  IADD3 R24, PT, PT, R7, R16, RZ ;  /* 0x0000001007187210 */ /* 0x002fe40007ffe0ff */
[----:B--2---:R-:W-:Y:S01]  /*2e20*/  IADD3 R26, PT, PT, R8, R31, RZ ;  /* 0x0000001f081a7210 */ /* 0x004fe20007ffe0ff */
[----:B------:R-:W-:-:S04]  /*2e30*/  IMAD.WIDE.U32 R10, R35, 0x4, R32 ;  /* 0x00000004230a7825 */ /* 0x000fc800078e0020 */
[--C-:B------:R-:W-:Y:S02]  /*2e40*/  IMAD.WIDE.U32 R12, R13, 0x4, R32.reuse ;  /* 0x000000040d0c7825 */ /* 0x100fe400078e0020 */
[----:B------:R-:W2:Y:S02]  /*2e50*/  LDG.E.64.CONSTANT R10, desc[UR14][R10.64] ;  /* 0x0000000e0a0a7981 */ /* 0x000ea4000c1e9b00 */
[--C-:B------:R-:W-:Y:S02]  /*2e60*/  IMAD.WIDE.U32 R14, R15, 0x4, R32.reuse ;  /* 0x000000040f0e7825 */ /* 0x100fe400078e0020 */
[----:B------:R-:W3:Y:S02]  /*2e70*/  LDG.E.64.CONSTANT R12, desc[UR14][R12.64] ;  /* 0x0000000e0c0c7981 */ /* 0x000ee4000c1e9b00 */
[--C-:B------:R-:W-:Y:S02]  /*2e80*/  IMAD.WIDE.U32 R16, R17, 0x4, R32.reuse ;  /* 0x0000000411107825 */ /* 0x100fe400078e0020 */
[----:B------:R-:W4:Y:S02]  /*2e90*/  LDG.E.64.CONSTANT R14, desc[UR14][R14.64] ;  /* 0x0000000e0e0e7981 */ /* 0x000f24000c1e9b00 */
        /* <DEDUP_REMOVED lines=11> */
[----:B------:R-:W-:-:S04]  /*2f50*/  IADD3 R30, PT, PT, R30, 0x18, RZ ;  /* 0x000000181e1e7810 */ /* 0x000fc80007ffe0ff */
[----:B------:R-:W-:Y:S01]  /*2f60*/  ISETP.NE.AND P0, PT, R30, 0x48, PT ;  /* 0x000000481e00780c */ /* 0x000fe20003f05270 */
[----:B--2---:R2:W-:Y:S04]  /*2f70*/  STS.64 [R29+0x1e00], R10 ;  /* 0x001e000a1d007388 */ /* 0x0045e80000000a00 */
[----:B---3--:R2:W-:Y:S04]  /*2f80*/  STS.64 [R29+0x2000], R12 ;  /* 0x0020000c1d007388 */ /* 0x0085e80000000a00 */
[----:B----4-:R2:W-:Y:S04]  /*2f90*/  STS.64 [R29+0x2200], R14 ;  /* 0x0022000e1d007388 */ /* 0x0105e80000000a00 */
[----:B-----5:R2:W-:Y:S04]  /*2fa0*/  STS.64 [R29+0x2400], R16 ;  /* 0x002400101d007388 */ /* 0x0205e80000000a00 */
[----:B------:R2:W-:Y:S04]  /*2fb0*/  STS.64 [R29+0x2600], R18 ;  /* 0x002600121d007388 */ /* 0x0005e80000000a00 */
[----:B------:R2:W-:Y:S04]  /*2fc0*/  STS.64 [R29+0x2800], R20 ;  /* 0x002800141d007388 */ /* 0x0005e80000000a00 */
[----:B------:R2:W-:Y:S04]  /*2fd0*/  STS.64 [R29+0x2a00], R22 ;  /* 0x002a00161d007388 */ /* 0x0005e80000000a00 */
[----:B------:R2:W-:Y:S04]  /*2fe0*/  STS.64 [R29+0x2c00], R24 ;  /* 0x002c00181d007388 */ /* 0x0005e80000000a00 */
[----:B------:R2:W-:Y:S01]  /*2ff0*/  STS.64 [R29+0x2e00], R26 ;  /* 0x002e001a1d007388 */ /* 0x0005e20000000a00 */
[----:B------:R-:W-:Y:S05]  /*3000*/  @P0 BRA `(.L_x_49) ;  /* 0xfffffff400980947 */ /* 0x000fea000383ffff */
[----:B------:R-:W-:Y:S06]  /*3010*/  BAR.SYNC.DEFER_BLOCKING 0x0 ;  /* 0x0000000000007b1d */ /* 0x000fec0000010000 */
[----:B------:R-:W-:-:S05]  /*3020*/  UMOV UR5, URZ ;  /* 0x000000ff00057c82 */ /* 0x000fca0008000000 */
.L_x_54:
[----:B------:R-:W-:Y:S01]  /*3030*/  SHF.L.U32 R2, R0, 0x3, RZ ;  /* 0x0000000300027819 */ /* 0x000fe200000006ff */
[----:B------:R-:W-:Y:S01]  /*3040*/  IMAD.MOV.U32 R3, RZ, RZ, 0xa8 ;  /* 0x000000a8ff037424 */ /* 0x000fe200078e00ff */
[----:B------:R-:W-:Y:S01]  /*3050*/  SHF.R.U32.HI R36, RZ, 0x5, R0 ;  /* 0x00000005ff247819 */ /* 0x000fe20000011600 */
[----:B------:R-:W-:Y:S01]  /*3060*/  UMOV UR6, URZ ;  /* 0x000000ff00067c82 */ /* 0x000fe20008000000 */
[----:B0-----:R-:W-:Y:S02]  /*3070*/  MOV R5, UR5 ;  /* 0x0000000500057c02 */ /* 0x001fe40008000f00 */
[----:B------:R-:W-:Y:S01]  /*3080*/  LOP3.LUT R2, R2, 0xf8, RZ, 0xc0, !PT ;  /* 0x000000f802027812 */ /* 0x000fe200078ec0ff */
[----:B------:R-:W-:Y:S01]  /*3090*/  IMAD R36, R36, R3, UR5 ;  /* 0x0000000524247e24 */ /* 0x000fe2000f8e0203 */
[----:B------:R-:W-:Y:S02]  /*30a0*/  UIADD3 UR5, UPT, UPT, UR5, 0x1, URZ ;  /* 0x0000000105057890 */ /* 0x000fe4000fffe0ff */
[----:B------:R-:W-:-:S02]  /*30b0*/  LEA R3, R5, R2, 0x8 ;  /* 0x0000000205037211 */ /* 0x000fc400078e40ff */
[----:B------:R-:W-:-:S11]  /*30c0*/  UISETP.NE.AND UP0, UPT, UR5, 0x4, UPT ;  /* 0x000000040500788c */ /* 0x000fd6000bf05270 */
.L_x_53:
[----:B0-----:R-:W0:Y:S01]  /*30d0*/  S2UR UR12, SR_CgaCtaId ;  /* 0x00000000000c79c3 */ /* 0x001e220000008800 */
[----:B------:R-:W-:Y:S01]  /*30e0*/  UMOV UR7, 0x400 ;  /* 0x0000040000077882 */ /* 0x000fe20000000000 */
[----:B------:R-:W-:Y:S01]  /*30f0*/  MOV R32, UR6 ;  /* 0x0000000600207c02 */ /* 0x000fe20008000f00 */
[----:B------:R-:W-:Y:S01]  /*3100*/  UIADD3 UR10, UPT, UPT, UR7, 0x1a40, URZ ;  /* 0x00001a40070a7890 */ /* 0x000fe2000fffe0ff */
[----:B--2---:R-:W-:Y:S01]  /*3110*/  MOV R13, UR6 ;  /* 0x00000006000d7c02 */ /* 0x004fe20008000f00 */
[----:B------:R-:W-:Y:S02]  /*3120*/  UIADD3 UR6, UPT, UPT, UR6, 0x1, URZ ;  /* 0x0000000106067890 */ /* 0x000fe4000fffe0ff */
[----:B------:R-:W-:Y:S02]  /*3130*/  IMAD R32, R32, 0xc00, R3 ;  /* 0x00000c0020207824 */ /* 0x000fe400078e0203 */
[----:B------:R-:W-:Y:S01]  /*3140*/  IMAD R2, R13, 0x54, R36 ;  /* 0x000000540d027824 */ /* 0x000fe200078e0224 */
[----:B------:R-:W-:-:S02]  /*3150*/  UISETP.NE.AND UP1, UPT, UR6, 0x3, UPT ;  /* 0x000000030600788c */ /* 0x000fc4000bf25270 */
[----:B0-----:R-:W-:Y:S02]  /*3160*/  ULEA UR10, UR12, UR10, 0x18 ;  /* 0x0000000a0c0a7291 */ /* 0x001fe4000f8ec0ff */
[----:B------:R-:W-:-:S03]  /*3170*/  ULEA UR12, UR12, UR7, 0x18 ;  /* 0x000000070c0c7291 */ /* 0x000fc6000f8ec0ff */
[----:B------:R-:W-:Y:S01]  /*3180*/  UMOV UR7, URZ ;  /* 0x000000ff00077c82 */ /* 0x000fe20008000000 */
[----:B------:R-:W-:-:S05]  /*3190*/  LEA R32, R32, UR10, 0x2 ;  /* 0x0000000a20207c11 */ /* 0x000fca000f8e10ff */
[----:B------:R0:W1:Y:S04]  /*31a0*/  LDS.128 R4, [R32] ;  /* 0x0000000020047984 */ /* 0x0000680000000c00 */
[----:B------:R0:W2:Y:S02]  /*31b0*/  LDS.128 R8, [R32+0x10] ;  /* 0x0000100020087984 */ /* 0x0000a40000000c00 */
.L_x_50:
[----:B------:R-:W-:-:S04]  /*31c0*/  USHF.L.U32 UR10, UR7, 0x3, URZ ;  /* 0x00000003070a7899 */ /* 0x000fc800080006ff */
[----:B------:R-:W-:-:S09]  /*31d0*/  ULEA UR10, UR10, UR13, 0x2 ;  /* 0x0000000d0a0a7291 */ /* 0x000fd2000f8e10ff */
[----:B---3--:R-:W1:Y:S04]  /*31e0*/  LDL.128 R24, [UR10+0x80] ;  /* 0x0000800aff187983 */ /* 0x008e680008100c00 */
[----:B------:R-:W2:Y:S04]  /*31f0*/  LDL.128 R12, [UR10+0x90] ;  /* 0x0000900aff0c7983 */ /* 0x000ea80008100c00 */
[----:B------:R-:W3:Y:S04]  /*3200*/  LDL.128 R20, [UR10] ;  /* 0x0000000aff147983 */ /* 0x000ee80008100c00 */
[----:B------:R-:W4:Y:S01]  /*3210*/  LDL.128 R16, [UR10+0x10] ;  /* 0x0000100aff107983 */ /* 0x000f220008100c00 */
[----:B------:R-:W-:-:S05]  /*3220*/  MOV R33, UR7 ;  /* 0x0000000700217c02 */ /* 0x000fca0008000f00 */
[----:B------:R-:W-:-:S05]  /*3230*/  IMAD R33, R33, 0x1a4, R2 ;  /* 0x000001a421217824 */ /* 0x000fca00078e0202 */
[----:B------:R-:W-:-:S05]  /*3240*/  LEA R33, R33, UR12, 0x2 ;  /* 0x0000000c21217c11 */ /* 0x000fca000f8e10ff */
[----:B------:R-:W1:Y:S04]  /*3250*/  LDS R34, [R33+0x20] ;  /* 0x0000200021227984 */ /* 0x000e680000000800 */
[----:B------:R-:W3:Y:S01]  /*3260*/  LDS R31, [R33] ;  /* 0x00000000211f7984 */ /* 0x000ee20000000800 */
[-C--:B-1----:R-:W-:Y:S01]  /*3270*/  FFMA R24, R4, R34.reuse, R24 ;  /* 0x0000002204187223 */ /* 0x082fe20000000018 */
[-C--:B------:R-:W-:Y:S01]  /*3280*/  FFMA R25, R5, R34.reuse, R25 ;  /* 0x0000002205197223 */ /* 0x080fe20000000019 */
[-C--:B------:R-:W-:Y:S01]  /*3290*/  FFMA R26, R6, R34.reuse, R26 ;  /* 0x00000022061a7223 */ /* 0x080fe2000000001a */
[-C--:B------:R-:W-:Y:S01]  /*32a0*/  FFMA R27, R7, R34.reuse, R27 ;  /* 0x00000022071b7223 */ /* 0x080fe2000000001b */
[-C--:B--2---:R-:W-:Y:S01]  /*32b0*/  FFMA R12, R8, R34.reuse, R12 ;  /* 0x00000022080c7223 */ /* 0x084fe2000000000c */
[-C--:B------:R-:W-:Y:S01]  /*32c0*/  FFMA R13, R9, R34.reuse, R13 ;  /* 0x00000022090d7223 */ /* 0x080fe2000000000d */
[-C--:B------:R-:W-:Y:S01]  /*32d0*/  FFMA R14, R10, R34.reuse, R14 ;  /* 0x000000220a0e7223 */ /* 0x080fe2000000000e */
[----:B------:R-:W-:Y:S01]  /*32e0*/  FFMA R15, R11, R34, R15 ;  /* 0x000000220b0f7223 */ /* 0x000fe2000000000f */
[-C--:B---3--:R-:W-:Y:S01]  /*32f0*/  FFMA R20, R4, R31.reuse, R20 ;  /* 0x0000001f04147223 */ /* 0x088fe20000000014 */
[-C--:B------:R-:W-:Y:S01]  /*3300*/  FFMA R21, R5, R31.reuse, R21 ;  /* 0x0000001f05157223 */ /* 0x080fe20000000015 */
[-C--:B------:R-:W-:Y:S01]  /*3310*/  FFMA R22, R6, R31.reuse, R22 ;  /* 0x0000001f06167223 */ /* 0x080fe20000000016 */
[-C--:B------:R-:W-:Y:S01]  /*3320*/  FFMA R23, R7, R31.reuse, R23 ;  /* 0x0000001f07177223 */ /* 0x080fe20000000017 */
[-C--:B----4-:R-:W-:Y:S01]  /*3330*/  FFMA R28, R8, R31.reuse, R16 ;  /* 0x0000001f081c7223 */ /* 0x090fe20000000010 */
[-C--:B------:R-:W-:Y:S01]  /*3340*/  FFMA R29, R9, R31.reuse, R17 ;  /* 0x0000001f091d7223 */ /* 0x080fe20000000011 */
[-C--:B------:R-:W-:Y:S01]  /*3350*/  FFMA R30, R10, R31.reuse, R18 ;  /* 0x0000001f0a1e7223 */ /* 0x080fe20000000012 */
[----:B------:R-:W-:Y:S01]  /*3360*/  FFMA R31, R11, R31, R19 ;  /* 0x0000001f0b1f7223 */ /* 0x000fe20000000013 */
[----:B------:R1:W-:Y:S04]  /*3370*/  STL.128 [UR10+0x80], R24 ;  /* 0x00008018ff007987 */ /* 0x0003e80008100c0a */
[----:B------:R2:W-:Y:S04]  /*3380*/  STL.128 [UR10+0x90], R12 ;  /* 0x0000900cff007987 */ /* 0x0005e80008100c0a */
[----:B------:R-:W3:Y:S04]  /*3390*/  LDL.128 R16, [UR10+0x100] ;  /* 0x0001000aff107983 */ /* 0x000ee80008100c00 */
[----:B------:R-:W-:Y:S04]  /*33a0*/  LDS R34, [R33+0x60] ;  /* 0x0000600021227984 */ /* 0x000fe80000000800 */
[----:B-1----:R-:W4:Y:S04]  /*33b0*/  LDL.128 R24, [UR10+0x180] ;  /* 0x0001800aff187983 */ /* 0x002f280008100c00 */
[----:B--2---:R-:W2:Y:S04]  /*33c0*/  LDL.128 R12, [UR10+0x190] ;  /* 0x0001900aff0c7983 */ /* 0x004ea80008100c00 */
[----:B------:R1:W-:Y:S04]  /*33d0*/  STL.128 [UR10], R20 ;  /* 0x00000014ff007987 */ /* 0x0003e80008100c0a */
[----:B-1----:R-:W5:Y:S04]  /*33e0*/  LDL.128 R20, [UR10+0x110] ;  /* 0x0001100aff147983 */ /* 0x002f680008100c00 */
[----:B------:R-:W-:Y:S04]  /*33f0*/  STL.128 [UR10+0x10], R28 ;  /* 0x0000101cff007987 */ /* 0x000fe80008100c0a */
[----:B------:R-:W3:Y:S02]  /*3400*/  LDS R31, [R33+0x40] ;  /* 0x00004000211f7984 */ /* 0x000ee40000000800 */
[-C--:B---3--:R-:W-:Y:S01]  /*3410*/  FFMA R16, R4, R31.reuse, R16 ;  /* 0x0000001f04107223 */ /* 0x088fe20000000010 */
[-C--:B------:R-:W-:Y:S01]  /*3420*/  FFMA R17, R5, R31.reuse, R17 ;  /* 0x0000001f05117223 */ /* 0x080fe20000000011 */
[-C--:B------:R-:W-:Y:S01]  /*3430*/  FFMA R18, R6, R31.reuse, R18 ;  /* 0x0000001f06127223 */ /* 0x080fe20000000012 */
[-C--:B------:R-:W-:Y:S01]  /*3440*/  FFMA R19, R7, R31.reuse, R19 ;  /* 0x0000001f07137223 */ /* 0x080fe20000000013 */
[-C--:B----4-:R-:W-:Y:S01]  /*3450*/  FFMA R24, R4, R34.reuse, R24 ;  /* 0x0000002204187223 */ /* 0x090fe20000000018 */
[-C--:B------:R-:W-:Y:S01]  /*3460*/  FFMA R25, R5, R34.reuse, R25 ;  /* 0x0000002205197223 */ /* 0x080fe20000000019 */
[-C--:B------:R-:W-:Y:S01]  /*3470*/  FFMA R26, R6, R34.reuse, R26 ;  /* 0x00000022061a7223 */ /* 0x080fe2000000001a */
[-C--:B------:R-:W-:Y:S01]  /*3480*/  FFMA R27, R7, R34.reuse, R27 ;  /* 0x00000022071b7223 */ /* 0x080fe2000000001b */
[-C--:B--2---:R-:W-:Y:S01]  /*3490*/  FFMA R12, R8, R34.reuse, R12 ;  /* 0x00000022080c7223 */ /* 0x084fe2000000000c */
[-C--:B------:R-:W-:Y:S01]  /*34a0*/  FFMA R13, R9, R34.reuse, R13 ;  /* 0x00000022090d7223 */ /* 0x080fe2000000000d */
[-C--:B------:R-:W-:Y:S01]  /*34b0*/  FFMA R14, R10, R34.reuse, R14 ;  /* 0x000000220a0e7223 */ /* 0x080fe2000000000e */
[----:B------:R-:W-:Y:S01]  /*34c0*/  FFMA R15, R11, R34, R15 ;  /* 0x000000220b0f7223 */ /* 0x000fe2000000000f */
[----:B------:R1:W-:Y:S04]  /*34d0*/  STL.128 [UR10+0x100], R16 ;  /* 0x00010010ff007987 */ /* 0x0003e80008100c0a */
[----:B------:R2:W-:Y:S04]  /*34e0*/  STL.128 [UR10+0x180], R24 ;  /* 0x00018018ff007987 */ /* 0x0005e80008100c0a */
[----:B------:R3:W-:Y:S01]  /*34f0*/  STL.128 [UR10+0x190], R12 ;  /* 0x0001900cff007987 */ /* 0x0007e20008100c0a */
[-C--:B-----5:R-:W-:Y:S01]  /*3500*/  FFMA R28, R8, R31.reuse, R20 ;  /* 0x0000001f081c7223 */ /* 0x0a0fe20000000014 */
[-C--:B------:R-:W-:Y:S01]  /*3510*/  FFMA R29, R9, R31.reuse, R21 ;  /* 0x0000001f091d7223 */ /* 0x080fe20000000015 */
[-C--:B------:R-:W-:Y:S01]  /*3520*/  FFMA R30, R10, R31.reuse, R22 ;  /* 0x0000001f0a1e7223 */ /* 0x080fe20000000016 */
[----:B------:R-:W-:Y:S01]  /*3530*/  FFMA R31, R11, R31, R23 ;  /* 0x0000001f0b1f7223 */ /* 0x000fe20000000017 */
[----:B-1----:R-:W4:Y:S04]  /*3540*/  LDL.128 R16, [UR10+0x210] ;  /* 0x0002100aff107983 */ /* 0x002f280008100c00 */
[----:B------:R-:W5:Y:S04]  /*3550*/  LDL.128 R20, [UR10+0x200] ;  /* 0x0002000aff147983 */ /* 0x000f680008100c00 */
[----:B--2---:R-:W2:Y:S04]  /*3560*/  LDL.128 R24, [UR10+0x280] ;  /* 0x0002800aff187983 */ /* 0x004ea80008100c00 */
[----:B---3--:R-:W3:Y:S04]  /*3570*/  LDL.128 R12, [UR10+0x290] ;  /* 0x0002900aff0c7983 */ /* 0x008ee80008100c00 */
[----:B------:R-:W-:Y:S04]  /*3580*/  STL.128 [UR10+0x110], R28 ;  /* 0x0001101cff007987 */ /* 0x000fe80008100c0a */
[----:B------:R-:W4:Y:S04]  /*3590*/  LDS R29, [R33+0x80] ;  /* 0x00008000211d7984 */ /* 0x000f280000000800 */
[----:B------:R-:W2:Y:S01]  /*35a0*/  LDS R28, [R33+0xa0] ;  /* 0x0000a000211c7984 */ /* 0x000ea20000000800 */
[-C--:B----4-:R-:W-:Y:S01]  /*35b0*/  FFMA R16, R8, R29.reuse, R16 ;  /* 0x0000001d08107223 */ /* 0x090fe20000000010 */
[-C--:B------:R-:W-:Y:S01]  /*35c0*/  FFMA R17, R9, R29.reuse, R17 ;  /* 0x0000001d09117223 */ /* 0x080fe20000000011 */
[-C--:B------:R-:W-:Y:S01]  /*35d0*/  FFMA R18, R10, R29.reuse, R18 ;  /* 0x0000001d0a127223 */ /* 0x080fe20000000012 */
[-C--:B------:R-:W-:Y:S01]  /*35e0*/  FFMA R19, R11, R29.reuse, R19 ;  /* 0x0000001d0b137223 */ /* 0x080fe20000000013 */
[-C--:B-----5:R-:W-:Y:S01]  /*35f0*/  FFMA R20, R4, R29.reuse, R20 ;  /* 0x0000001d04147223 */ /* 0x0a0fe20000000014 */
[-C--:B------:R-:W-:Y:S01]  /*3600*/  FFMA R21, R5, R29.reuse, R21 ;  /* 0x0000001d05157223 */ /* 0x080fe20000000015 */
[-C--:B------:R-:W-:Y:S01]  /*3610*/  FFMA R22, R6, R29.reuse, R22 ;  /* 0x0000001d06167223 */ /* 0x080fe20000000016 */
[----:B------:R-:W-:Y:S01]  /*3620*/  FFMA R23, R7, R29, R23 ;  /* 0x0000001d07177223 */ /* 0x000fe20000000017 */
[-C--:B--2---:R-:W-:Y:S01]  /*3630*/  FFMA R24, R4, R28.reuse, R24 ;  /* 0x0000001c04187223 */ /* 0x084fe20000000018 */
[-C--:B------:R-:W-:Y:S01]  /*3640*/  FFMA R25, R5, R28.reuse, R25 ;  /* 0x0000001c05197223 */ /* 0x080fe20000000019 */
[-C--:B------:R-:W-:Y:S01]  /*3650*/  FFMA R26, R6, R28.reuse, R26 ;  /* 0x0000001c061a7223 */ /* 0x080fe2000000001a */
[-C--:B------:R-:W-:Y:S01]  /*3660*/  FFMA R27, R7, R28.reuse, R27 ;  /* 0x0000001c071b7223 */ /* 0x080fe2000000001b */
[-C--:B---3--:R-:W-:Y:S01]  /*3670*/  FFMA R12, R8, R28.reuse, R12 ;  /* 0x0000001c080c7223 */ /* 0x088fe2000000000c */
[-C--:B------:R-:W-:Y:S01]  /*3680*/  FFMA R13, R9, R28.reuse, R13 ;  /* 0x0000001c090d7223 */ /* 0x080fe2000000000d */
[-C--:B------:R-:W-:Y:S01]  /*3690*/  FFMA R14, R10, R28.reuse, R14 ;  /* 0x0000001c0a0e7223 */ /* 0x080fe2000000000e */
[----:B------:R-:W-:Y:S01]  /*36a0*/  FFMA R15, R11, R28, R15 ;  /* 0x0000001c0b0f7223 */ /* 0x000fe2000000000f */
[----:B------:R1:W-:Y:S04]  /*36b0*/  STL.128 [UR10+0x200], R20 ;  /* 0x00020014ff007987 */ /* 0x0003e80008100c0a */
[----:B------:R2:W-:Y:S04]  /*36c0*/  STL.128 [UR10+0x210], R16 ;  /* 0x00021010ff007987 */ /* 0x0005e80008100c0a */
[----:B------:R3:W-:Y:S04]  /*36d0*/  STL.128 [UR10+0x280], R24 ;  /* 0x00028018ff007987 */ /* 0x0007e80008100c0a */
[----:B------:R4:W-:Y:S04]  /*36e0*/  STL.128 [UR10+0x290], R12 ;  /* 0x0002900cff007987 */ /* 0x0009e80008100c0a */
[----:B-1----:R-:W5:Y:S04]  /*36f0*/  LDL.128 R20, [UR10+0x300] ;  /* 0x0003000aff147983 */ /* 0x002f680008100c00 */
[----:B--2---:R-:W2:Y:S04]  /*3700*/  LDL.128 R16, [UR10+0x310] ;  /* 0x0003100aff107983 */ /* 0x004ea80008100c00 */
[----:B---3--:R-:W3:Y:S04]  /*3710*/  LDL.128 R24, [UR10+0x380] ;  /* 0x0003800aff187983 */ /* 0x008ee80008100c00 */
[----:B----4-:R-:W4:Y:S04]  /*3720*/  LDL.128 R12, [UR10+0x390] ;  /* 0x0003900aff0c7983 */ /* 0x010f280008100c00 */
[----:B------:R-:W5:Y:S04]  /*3730*/  LDS R29, [R33+0xc0] ;  /* 0x0000c000211d7984 */ /* 0x000f680000000800 */
[----:B------:R-:W3:Y:S01]  /*3740*/  LDS R28, [R33+0xe0] ;  /* 0x0000e000211c7984 */ /* 0x000ee20000000800 */
[-C--:B-----5:R-:W-:Y:S01]  /*3750*/  FFMA R20, R4, R29.reuse, R20 ;  /* 0x0000001d04147223 */ /* 0x0a0fe20000000014 */
        /* <DEDUP_REMOVED lines=25> */
[----:B------:R-:W-:-:S04]  /*38f0*/  UIADD3 UR7, UPT, UPT, UR7, 0x1, URZ ;  /* 0x0000000107077890 */ /* 0x000fc8000fffe0ff */
[----:B------:R-:W-:Y:S01]  /*3900*/  UISETP.NE.AND UP2, UPT, UR7, 0x4, UPT ;  /* 0x000000040700788c */ /* 0x000fe2000bf45270 */
        /* <DEDUP_REMOVED lines=19> */
[----:B------:R3:W-:Y:S01]  /*3a40*/  STL.128 [UR10+0x490], R12 ;  /* 0x0004900cff007987 */ /* 0x0007e20008100c0a */
[----:B------:R-:W-:Y:S05]  /*3a50*/  BRA.U UP2, `(.L_x_50) ;  /* 0xfffffff502d87547 */ /* 0x000fea000b83ffff */
[----:B------:R1:W2:Y:S01]  /*3a60*/  LDS.128 R4, [R32+0x1000] ;  /* 0x0010000020047984 */ /* 0x0002a20000000c00 */
[----:B------:R-:W-:-:S03]  /*3a70*/  UMOV UR7, URZ ;  /* 0x000000ff00077c82 */ /* 0x000fc60008000000 */
[----:B------:R1:W4:Y:S02]  /*3a80*/  LDS.128 R8, [R32+0x1010] ;  /* 0x0010100020087984 */ /* 0x0003240000000c00 */
.L_x_51:
[----:B------:R-:W-:-:S04]  /*3a90*/  USHF.L.U32 UR10, UR7, 0x3, URZ ;  /* 0x00000003070a7899 */ /* 0x000fc800080006ff */
[----:B------:R-:W-:-:S09]  /*3aa0*/  ULEA UR10, UR10, UR13, 0x2 ;  /* 0x0000000d0a0a7291 */ /* 0x000fd2000f8e10ff */
[----:B--23--:R-:W2:Y:S04]  /*3ab0*/  LDL.128 R24, [UR10+0x80] ;  /* 0x0000800aff187983 */ /* 0x00cea80008100c00 */
[----:B------:R-:W4:Y:S04]  /*3ac0*/  LDL.128 R12, [UR10+0x90] ;  /* 0x0000900aff0c7983 */ /* 0x000f280008100c00 */
[----:B------:R-:W3:Y:S04]  /*3ad0*/  LDL.128 R20, [UR10] ;  /* 0x0000000aff147983 */ /* 0x000ee80008100c00 */
[----:B------:R-:W5:Y:S01]  /*3ae0*/  LDL.128 R16, [UR10+0x10] ;  /* 0x0000100aff107983 */ /* 0x000f620008100c00 */
[----:B------:R-:W-:-:S05]  /*3af0*/  MOV R33, UR7 ;  /* 0x0000000700217c02 */ /* 0x000fca0008000f00 */
[----:B------:R-:W-:-:S05]  /*3b00*/  IMAD R33, R33, 0x1a4, R2 ;  /* 0x000001a421217824 */ /* 0x000fca00078e0202 */
[----:B------:R-:W-:-:S05]  /*3b10*/  LEA R33, R33, UR12, 0x2 ;  /* 0x0000000c21217c11 */ /* 0x000fca000f8e10ff */
[----:B------:R-:W2:Y:S04]  /*3b20*/  LDS R34, [R33+0x30] ;  /* 0x0000300021227984 */ /* 0x000ea80000000800 */
[----:B------:R-:W3:Y:S01]  /*3b30*/  LDS R31, [R33+0x10] ;  /* 0x00001000211f7984 */ /* 0x000ee20000000800 */
[-C--:B--2---:R-:W-:Y:S01]  /*3b40*/  FFMA R24, R4, R34.reuse, R24 ;  /* 0x0000002204187223 */ /* 0x084fe20000000018 */
[-C--:B------:R-:W-:Y:S01]  /*3b50*/  FFMA R25, R5, R34.reuse, R25 ;  /* 0x0000002205197223 */ /* 0x080fe20000000019 */
[-C--:B------:R-:W-:Y:S01]  /*3b60*/  FFMA R26, R6, R34.reuse, R26 ;  /* 0x00000022061a7223 */ /* 0x080fe2000000001a */
[-C--:B------:R-:W-:Y:S01]  /*3b70*/  FFMA R27, R7, R34.reuse, R27 ;  /* 0x00000022071b7223 */ /* 0x080fe2000000001b */
[-C--:B----4-:R-:W-:Y:S01]  /*3b80*/  FFMA R12, R8, R34.reuse, R12 ;  /* 0x00000022080c7223 */ /* 0x090fe2000000000c */
[-C--:B------:R-:W-:Y:S01]  /*3b90*/  FFMA R13, R9, R34.reuse, R13 ;  /* 0x00000022090d7223 */ /* 0x080fe2000000000d */
[-C--:B------:R-:W-:Y:S01]  /*3ba0*/  FFMA R14, R10, R34.reuse, R14 ;  /* 0x000000220a0e7223 */ /* 0x080fe2000000000e */
[----:B------:R-:W-:Y:S01]  /*3bb0*/  FFMA R15, R11, R34, R15 ;  /* 0x000000220b0f7223 */ /* 0x000fe2000000000f */
[-C--:B---3--:R-:W-:Y:S01]  /*3bc0*/  FFMA R20, R4, R31.reuse, R20 ;  /* 0x0000001f04147223 */ /* 0x088fe20000000014 */
[-C--:B------:R-:W-:Y:S01]  /*3bd0*/  FFMA R21, R5, R31.reuse, R21 ;  /* 0x0000001f05157223 */ /* 0x080fe20000000015 */
[-C--:B------:R-:W-:Y:S01]  /*3be0*/  FFMA R22, R6, R31.reuse, R22 ;  /* 0x0000001f06167223 */ /* 0x080fe20000000016 */
[-C--:B------:R-:W-:Y:S01]  /*3bf0*/  FFMA R23, R7, R31.reuse, R23 ;  /* 0x0000001f07177223 */ /* 0x080fe20000000017 */
[-C--:B-----5:R-:W-:Y:S01]  /*3c00*/  FFMA R28, R8, R31.reuse, R16 ;  /* 0x0000001f081c7223 */ /* 0x0a0fe20000000010 */
[-C--:B------:R-:W-:Y:S01]  /*3c10*/  FFMA R29, R9, R31.reuse, R17 ;  /* 0x0000001f091d7223 */ /* 0x080fe20000000011 */
[-C--:B------:R-:W-:Y:S01]  /*3c20*/  FFMA R30, R10, R31.reuse, R18 ;  /* 0x0000001f0a1e7223 */ /* 0x080fe20000000012 */
[----:B------:R-:W-:Y:S01]  /*3c30*/  FFMA R31, R11, R31, R19 ;  /* 0x0000001f0b1f7223 */ /* 0x000fe20000000013 */
[----:B------:R2:W-:Y:S04]  /*3c40*/  STL.128 [UR10+0x80], R24 ;  /* 0x00008018ff007987 */ /* 0x0005e80008100c0a */
[----:B------:R3:W-:Y:S04]  /*3c50*/  STL.128 [UR10+0x90], R12 ;  /* 0x0000900cff007987 */ /* 0x0007e80008100c0a */
[----:B------:R-:W4:Y:S04]  /*3c60*/  LDL.128 R16, [UR10+0x100] ;  /* 0x0001000aff107983 */ /* 0x000f280008100c00 */
[----:B------:R-:W-:Y:S04]  /*3c70*/  LDS R34, [R33+0x70] ;  /* 0x0000700021227984 */ /* 0x000fe80000000800 */
[----:B--2---:R-:W2:Y:S04]  /*3c80*/  LDL.128 R24, [UR10+0x180] ;  /* 0x0001800aff187983 */ /* 0x004ea80008100c00 */
[----:B---3--:R-:W3:Y:S04]  /*3c90*/  LDL.128 R12, [UR10+0x190] ;  /* 0x0001900aff0c7983 */ /* 0x008ee80008100c00 */
[----:B------:R5:W-:Y:S04]  /*3ca0*/  STL.128 [UR10], R20 ;  /* 0x00000014ff007987 */ /* 0x000be80008100c0a */
[----:B-----5:R-:W5:Y:S04]  /*3cb0*/  LDL.128 R20, [UR10+0x110] ;  /* 0x0001100aff147983 */ /* 0x020f680008100c00 */
[----:B------:R-:W-:Y:S04]  /*3cc0*/  STL.128 [UR10+0x10], R28 ;  /* 0x0000101cff007987 */ /* 0x000fe80008100c0a */
[----:B------:R-:W4:Y:S02]  /*3cd0*/  LDS R31, [R33+0x50] ;  /* 0x00005000211f7984 */ /* 0x000f240000000800 */
[-C--:B----4-:R-:W-:Y:S01]  /*3ce0*/  FFMA R16, R4, R31.reuse, R16 ;  /* 0x0000001f04107223 */ /* 0x090fe20000000010 */
[-C--:B------:R-:W-:Y:S01]  /*3cf0*/  FFMA R17, R5, R31.reuse, R17 ;  /* 0x0000001f05117223 */ /* 0x080fe20000000011 */
[-C--:B------:R-:W-:Y:S01]  /*3d00*/  FFMA R18, R6, R31.reuse, R18 ;  /* 0x0000001f06127223 */ /* 0x080fe20000000012 */
[-C--:B------:R-:W-:Y:S01]  /*3d10*/  FFMA R19, R7, R31.reuse, R19 ;  /* 0x0000001f07137223 */ /* 0x080fe20000000013 */
        /* <DEDUP_REMOVED lines=15> */
[----:B--2---:R-:W2:Y:S04]  /*3e10*/  LDL.128 R16, [UR10+0x210] ;  /* 0x0002100aff107983 */ /* 0x004ea80008100c00 */
[----:B------:R-:W5:Y:S04]  /*3e20*/  LDL.128 R20, [UR10+0x200] ;  /* 0x0002000aff147983 */ /* 0x000f680008100c00 */
[----:B---3--:R-:W3:Y:S04]  /*3e30*/  LDL.128 R24, [UR10+0x280] ;  /* 0x0002800aff187983 */ /* 0x008ee80008100c00 */
[----:B----4-:R-:W4:Y:S04]  /*3e40*/  LDL.128 R12, [UR10+0x290] ;  /* 0x0002900aff0c7983 */ /* 0x010f280008100c00 */
[----:B------:R-:W-:Y:S04]  /*3e50*/  STL.128 [UR10+0x110], R28 ;  /* 0x0001101cff007987 */ /* 0x000fe80008100c0a */
[----:B------:R-:W2:Y:S04]  /*3e60*/  LDS R29, [R33+0x90] ;  /* 0x00009000211d7984 */ /* 0x000ea80000000800 */
[----:B------:R-:W3:Y:S01]  /*3e70*/  LDS R28, [R33+0xb0] ;  /* 0x0000b000211c7984 */ /* 0x000ee20000000800 */
[-C--:B--2---:R-:W-:Y:S01]  /*3e80*/  FFMA R16, R8, R29.reuse, R16 ;  /* 0x0000001d08107223 */ /* 0x084fe20000000010 */
[-C--:B------:R-:W-:Y:S01]  /*3e90*/  FFMA R17, R9, R29.reuse, R17 ;  /* 0x0000001d09117223 */ /* 0x080fe20000000011 */
[-C--:B------:R-:W-:Y:S01]  /*3ea0*/  FFMA R18, R10, R29.reuse, R18 ;  /* 0x0000001d0a127223 */ /* 0x080fe20000000012 */
[-C--:B------:R-:W-:Y:S01]  /*3eb0*/  FFMA R19, R11, R29.reuse, R19 ;  /* 0x0000001d0b137223 */ /* 0x080fe20000000013 */
[-C--:B-----5:R-:W-:Y:S01]  /*3ec0*/  FFMA R20, R4, R29.reuse, R20 ;  /* 0x0000001d04147223 */ /* 0x0a0fe20000000014 */
        /* <DEDUP_REMOVED lines=15> */
[----:B--2---:R-:W2:Y:S04]  /*3fc0*/  LDL.128 R20, [UR10+0x300] ;  /* 0x0003000aff147983 */ /* 0x004ea80008100c00 */
[----:B---3--:R-:W3:Y:S04]  /*3fd0*/  LDL.128 R16, [UR10+0x310] ;  /* 0x0003100aff107983 */ /* 0x008ee80008100c00 */
[----:B----4-:R-:W4:Y:S04]  /*3fe0*/  LDL.128 R24, [UR10+0x380] ;  /* 0x0003800aff187983 */ /* 0x010f280008100c00 */
[----:B-----5:R-:W5:Y:S04]  /*3ff0*/  LDL.128 R12, [UR10+0x390] ;  /* 0x0003900aff0c7983 */ /* 0x020f680008100c00 */
[----:B------:R-:W2:Y:S04]  /*4000*/  LDS R29, [R33+0xd0] ;  /* 0x0000d000211d7984 */ /* 0x000ea80000000800 */
[----:B------:R-:W4:Y:S01]  /*4010*/  LDS R28, [R33+0xf0] ;  /* 0x0000f000211c7984 */ /* 0x000f220000000800 */
        /* <DEDUP_REMOVED lines=26> */
[----:B------:R-:W-:-:S04]  /*41c0*/  UIADD3 UR7, UPT, UPT, UR7, 0x1, URZ ;  /* 0x0000000107077890 */ /* 0x000fc8000fffe0ff */
[----:B------:R-:W-:Y:S01]  /*41d0*/  UISETP.NE.AND UP2, UPT, UR7, 0x4, UPT ;  /* 0x000000040700788c */ /* 0x000fe2000bf45270 */
        /* <DEDUP_REMOVED lines=21> */
[----:B------:R3:W4:Y:S01]  /*4330*/  LDS.128 R8, [R32+0x2000] ;  /* 0x0020000020087984 */ /* 0x0007220000000c00 */
[----:B------:R-:W-:-:S03]  /*4340*/  UMOV UR7, URZ ;  /* 0x000000ff00077c82 */ /* 0x000fc60008000000 */
[----:B--2---:R3:W2:Y:S02]  /*4350*/  LDS.128 R12, [R32+0x2010] ;  /* 0x00201000200c7984 */ /* 0x0046a40000000c00 */
.L_x_52:
[----:B------:R-:W-:-:S04]  /*4360*/  USHF.L.U32 UR10, UR7, 0x3, URZ ;  /* 0x00000003070a7899 */ /* 0x000fc800080006ff */
[----:B------:R-:W-:-:S09]  /*4370*/  ULEA UR10, UR10, UR13, 0x2 ;  /* 0x0000000d0a0a7291 */ /* 0x000fd2000f8e10ff */
[----:B0-----:R-:W4:Y:S04]  /*4380*/  LDL.128 R20, [UR10] ;  /* 0x0000000aff147983 */ /* 0x001f280008100c00 */
[----:B------:R-:W0:Y:S04]  /*4390*/  LDL.128 R4, [UR10+0x10] ;  /* 0x0000100aff047983 */ /* 0x000e280008100c00 */
[----:B------:R-:W5:Y:S01]  /*43a0*/  LDL.128 R16, [UR10+0x80] ;  /* 0x0000800aff107983 */ /* 0x000f620008100c00 */
[----:B------:R-:W-:-:S03]  /*43b0*/  IMAD.U32 R25, RZ, RZ, UR7 ;  /* 0x00000007ff197e24 */ /* 0x000fc6000f8e00ff */
[----:B------:R-:W5:Y:S01]  /*43c0*/  LDL.128 R28, [UR10+0x90] ;  /* 0x0000900aff1c7983 */ /* 0x000f620008100c00 */
[----:B------:R-:W-:-:S03]  /*43d0*/  IMAD R38, R25, 0x1a4, R2 ;  /* 0x000001a419267824 */ /* 0x000fc600078e0202 */
[----:B------:R-:W5:Y:S02]  /*43e0*/  LDL.128 R24, [UR10+0x100] ;  /* 0x0001000aff187983 */ /* 0x000f640008100c00 */
[----:B------:R-:W-:-:S05]  /*43f0*/  LEA R38, R38, UR12, 0x2 ;  /* 0x0000000c26267c11 */ /* 0x000fca000f8e10ff */
[----:B------:R-:W4:Y:S04]  /*4400*/  LDS R35, [R38+0x20] ;  /* 0x0000200026237984 */ /* 0x000f280000000800 */
[----:B------:R-:W5:Y:S01]  /*4410*/  LDS R39, [R38+0x40] ;  /* 0x0000400026277984 */ /* 0x000f620000000800 */
[-C--:B----4-:R-:W-:Y:S01]  /*4420*/  FFMA R20, R8, R35.reuse, R20 ;  /* 0x0000002308147223 */ /* 0x090fe20000000014 */
[-C--:B------:R-:W-:Y:S01]  /*4430*/  FFMA R21, R9, R35.reuse, R21 ;  /* 0x0000002309157223 */ /* 0x080fe20000000015 */
[-C--:B------:R-:W-:Y:S01]  /*4440*/  FFMA R22, R10, R35.reuse, R22 ;  /* 0x000000230a167223 */ /* 0x080fe20000000016 */
[-C--:B------:R-:W-:Y:S01]  /*4450*/  FFMA R23, R11, R35.reuse, R23 ;  /* 0x000000230b177223 */ /* 0x080fe20000000017 */
[-C--:B0123--:R-:W-:Y:S01]  /*4460*/  FFMA R32, R12, R35.reuse, R4 ;  /* 0x000000230c207223 */ /* 0x08ffe20000000004 */
[----:B------:R-:W-:-:S03]  /*4470*/  FFMA R33, R13, R35, R5 ;  /* 0x000000230d217223 */ /* 0x000fc60000000005 */
[----:B------:R0:W-:Y:S01]  /*4480*/  STL.128 [UR10], R20 ;  /* 0x00000014ff007987 */ /* 0x0001e20008100c0a */
[-C--:B------:R-:W-:Y:S01]  /*4490*/  FFMA R34, R14, R35.reuse, R6 ;  /* 0x000000230e227223 */ /* 0x080fe20000000006 */
[----:B------:R-:W-:Y:S02]  /*44a0*/  FFMA R35, R15, R35, R7 ;  /* 0x000000230f237223 */ /* 0x000fe40000000007 */
[----:B------:R-:W2:Y:S01]  /*44b0*/  LDL.128 R4, [UR10+0x110] ;  /* 0x0001100aff047983 */ /* 0x000ea20008100c00 */
[-C--:B-----5:R-:W-:Y:S01]  /*44c0*/  FFMA R16, R8, R39.reuse, R16 ;  /* 0x0000002708107223 */ /* 0x0a0fe20000000010 */
[-C--:B------:R-:W-:Y:S01]  /*44d0*/  FFMA R17, R9, R39.reuse, R17 ;  /* 0x0000002709117223 */ /* 0x080fe20000000011 */
[-C--:B------:R-:W-:Y:S01]  /*44e0*/  FFMA R18, R10, R39.reuse, R18 ;  /* 0x000000270a127223 */ /* 0x080fe20000000012 */
[----:B0-----:R-:W3:Y:S01]  /*44f0*/  LDL.128 R20, [UR10+0x180] ;  /* 0x0001800aff147983 */ /* 0x001ee20008100c00 */
[----:B------:R-:W-:-:S05]  /*4500*/  FFMA R19, R11, R39, R19 ;  /* 0x000000270b137223 */ /* 0x000fca0000000013 */
[----:B------:R0:W-:Y:S04]  /*4510*/  STL.128 [UR10+0x80], R16 ;  /* 0x00008010ff007987 */ /* 0x0001e80008100c0a */
[----:B0-----:R-:W4:Y:S01]  /*4520*/  LDL.128 R16, [UR10+0x190] ;  /* 0x0001900aff107983 */ /* 0x001f220008100c00 */
[-C--:B------:R-:W-:Y:S01]  /*4530*/  FFMA R28, R12, R39.reuse, R28 ;  /* 0x000000270c1c7223 */ /* 0x080fe2000000001c */
[-C--:B------:R-:W-:Y:S01]  /*4540*/  FFMA R29, R13, R39.reuse, R29 ;  /* 0x000000270d1d7223 */ /* 0x080fe2000000001d */
[-C--:B------:R-:W-:Y:S01]  /*4550*/  FFMA R30, R14, R39.reuse, R30 ;  /* 0x000000270e1e7223 */ /* 0x080fe2000000001e */
[----:B------:R-:W-:-:S05]  /*4560*/  FFMA R31, R15, R39, R31 ;  /* 0x000000270f1f7223 */ /* 0x000fca000000001f */
[----:B------:R-:W-:Y:S04]  /*4570*/  STL.128 [UR10+0x90], R28 ;  /* 0x0000901cff007987 */ /* 0x000fe80008100c0a */
[----:B------:R-:W0:Y:S04]  /*4580*/  LDS R28, [R38+0x60] ;  /* 0x00006000261c7984 */ /* 0x000e280000000800 */
[----:B------:R-:W3:Y:S01]  /*4590*/  LDS R31, [R38+0x80] ;  /* 0x00008000261f7984 */ /* 0x000ee20000000800 */
[-C--:B0-----:R-:W-:Y:S01]  /*45a0*/  FFMA R24, R8, R28.reuse, R24 ;  /* 0x0000001c08187223 */ /* 0x081fe20000000018 */
[-C--:B------:R-:W-:Y:S01]  /*45b0*/  FFMA R25, R9, R28.reuse, R25 ;  /* 0x0000001c09197223 */ /* 0x080fe20000000019 */
[-C--:B------:R-:W-:Y:S01]  /*45c0*/  FFMA R26, R10, R28.reuse, R26 ;  /* 0x0000001c0a1a7223 */ /* 0x080fe2000000001a */
[----:B------:R-:W-:-:S05]  /*45d0*/  FFMA R27, R11, R28, R27 ;  /* 0x0000001c0b1b7223 */ /* 0x000fca000000001b */
[----:B------:R0:W-:Y:S04]  /*45e0*/  STL.128 [UR10+0x100], R24 ;  /* 0x00010018ff007987 */ /* 0x0001e80008100c0a */
[----:B0-----:R-:W5:Y:S01]  /*45f0*/  LDL.128 R24, [UR10+0x200] ;  /* 0x0002000aff187983 */ /* 0x001f620008100c00 */
        /* <DEDUP_REMOVED lines=8> */
[----:B------:R0:W-:Y:S04]  /*4680*/  STL.128 [UR10+0x110], R4 ;  /* 0x00011004ff007987 */ /* 0x0001e80008100c0a */
[----:B------:R1:W-:Y:S04]  /*4690*/  STL.128 [UR10+0x180], R20 ;  /* 0x00018014ff007987 */ /* 0x0003e80008100c0a */
[----:B0-----:R-:W2:Y:S04]  /*46a0*/  LDL.128 R4, [UR10+0x210] ;  /* 0x0002100aff047983 */ /* 0x001ea80008100c00 */
[----:B-1----:R-:W3:Y:S01]  /*46b0*/  LDL.128 R20, [UR10+0x280] ;  /* 0x0002800aff147983 */ /* 0x002ee20008100c00 */
[-C--:B----4-:R-:W-:Y:S01]  /*46c0*/  FFMA R28, R12, R31.reuse, R16 ;  /* 0x0000001f0c1c7223 */ /* 0x090fe20000000010 */
[-C--:B------:R-:W-:Y:S01]  /*46d0*/  FFMA R29, R13, R31.reuse, R17 ;  /* 0x0000001f0d1d7223 */ /* 0x080fe20000000011 */
[-C--:B------:R-:W-:Y:S01]  /*46e0*/  FFMA R30, R14, R31.reuse, R18 ;  /* 0x0000001f0e1e7223 */ /* 0x080fe20000000012 */
[----:B------:R-:W-:-:S02]  /*46f0*/  FFMA R31, R15, R31, R19 ;  /* 0x0000001f0f1f7223 */ /* 0x000fc40000000013 */
[----:B------:R-:W4:Y:S04]  /*4700*/  LDL.128 R16, [UR10+0x290] ;  /* 0x0002900aff107983 */ /* 0x000f280008100c00 */
[----:B------:R-:W-:Y:S04]  /*4710*/  STL.128 [UR10+0x10], R32 ;  /* 0x00001020ff007987 */ /* 0x000fe80008100c0a */
[----:B------:R-:W-:Y:S04]  /*4720*/  STL.128 [UR10+0x190], R28 ;  /* 0x0001901cff007987 */ /* 0x000fe80008100c0a */
[----:B------:R-:W5:Y:S04]  /*4730*/  LDS R35, [R38+0xa0] ;  /* 0x0000a00026237984 */ /* 0x000f680000000800 */
[----:B------:R-:W3:Y:S01]  /*4740*/  LDS R31, [R38+0xc0] ;  /* 0x0000c000261f7984 */ /* 0x000ee20000000800 */
[-C--:B-----5:R-:W-:Y:S01]  /*4750*/  FFMA R24, R8, R35.reuse, R24 ;  /* 0x0000002308187223 */ /* 0x0a0fe20000000018 */
[-C--:B------:R-:W-:Y:S01]  /*4760*/  FFMA R25, R9, R35.reuse, R25 ;  /* 0x0000002309197223 */ /* 0x080fe20000000019 */
[-C--:B------:R-:W-:Y:S01]  /*4770*/  FFMA R26, R10, R35.reuse, R26 ;  /* 0x000000230a1a7223 */ /* 0x080fe2000000001a */
[----:B------:R-:W-:-:S05]  /*4780*/  FFMA R27, R11, R35, R27 ;  /* 0x000000230b1b7223 */ /* 0x000fca000000001b */
[----:B------:R0:W-:Y:S04]  /*4790*/  STL.128 [UR10+0x200], R24 ;  /* 0x00020018ff007987 */ /* 0x0001e80008100c0a */
[----:B0-----:R-:W5:Y:S01]  /*47a0*/  LDL.128 R24, [UR10+0x310] ;  /* 0x0003100aff187983 */ /* 0x001f620008100c00 */
[----:B--2---:R-:W-:Y:S01]  /*47b0*/  FFMA R32, R12, R35, R4 ;  /* 0x000000230c207223 */ /* 0x004fe20000000004 */
[-C--:B---3--:R-:W-:Y:S01]  /*47c0*/  FFMA R20, R8, R31.reuse, R20 ;  /* 0x0000001f08147223 */ /* 0x088fe20000000014 */
[-C--:B------:R-:W-:Y:S01]  /*47d0*/  FFMA R21, R9, R31.reuse, R21 ;  /* 0x0000001f09157223 */ /* 0x080fe20000000015 */
[-C--:B------:R-:W-:Y:S01]  /*47e0*/  FFMA R22, R10, R31.reuse, R22 ;  /* 0x0000001f0a167223 */ /* 0x080fe20000000016 */
[----:B------:R-:W-:Y:S01]  /*47f0*/  FFMA R23, R11, R31, R23 ;  /* 0x0000001f0b177223 */ /* 0x000fe20000000017 */
[-C--:B------:R-:W-:Y:S01]  /*4800*/  FFMA R33, R13, R35.reuse, R5 ;  /* 0x000000230d217223 */ /* 0x080fe20000000005 */
[-C--:B------:R-:W-:Y:S01]  /*4810*/  FFMA R34, R14, R35.reuse, R6 ;  /* 0x000000230e227223 */ /* 0x080fe20000000006 */
[----:B------:R-:W-:-:S02]  /*4820*/  FFMA R35, R15, R35, R7 ;  /* 0x000000230f237223 */ /* 0x000fc40000000007 */
[----:B------:R0:W-:Y:S01]  /*4830*/  STL.128 [UR10+0x280], R20 ;  /* 0x00028014ff007987 */ /* 0x0001e20008100c0a */
[----:B----4-:R-:W-:-:S03]  /*4840*/  FFMA R28, R12, R31, R16 ;  /* 0x0000001f0c1c7223 */ /* 0x010fc60000000010 */
[----:B------:R-:W2:Y:S01]  /*4850*/  LDL.128 R4, [UR10+0x300] ;  /* 0x0003000aff047983 */ /* 0x000ea20008100c00 */
[-C--:B------:R-:W-:Y:S01]  /*4860*/  FFMA R29, R13, R31.reuse, R17 ;  /* 0x0000001f0d1d7223 */ /* 0x080fe20000000011 */
[-C--:B------:R-:W-:Y:S01]  /*4870*/  FFMA R30, R14, R31.reuse, R18 ;  /* 0x0000001f0e1e7223 */ /* 0x080fe20000000012 */
[----:B------:R-:W-:Y:S02]  /*4880*/  FFMA R31, R15, R31, R19 ;  /* 0x0000001f0f1f7223 */ /* 0x000fe40000000013 */
[----:B------:R-:W3:Y:S04]  /*4890*/  LDL.128 R16, [UR10+0x390] ;  /* 0x0003900aff107983 */ /* 0x000ee80008100c00 */
[----:B0-----:R-:W4:Y:S04]  /*48a0*/  LDL.128 R20, [UR10+0x380] ;  /* 0x0003800aff147983 */ /* 0x001f280008100c00 */
        /* <DEDUP_REMOVED lines=14> */
[-C--:B----4-:R-:W-:Y:S01]  /*4990*/  FFMA R20, R8, R28.reuse, R20 ;  /* 0x0000001c08147223 */ /* 0x090fe20000000014 */
[-C--:B------:R-:W-:Y:S01]  /*49a0*/  FFMA R21, R9, R28.reuse, R21 ;  /* 0x0000001c09157223 */ /* 0x080fe20000000015 */
[-C--:B------:R-:W-:Y:S01]  /*49b0*/  FFMA R22, R10, R28.reuse, R22 ;  /* 0x0000001c0a167223 */ /* 0x080fe20000000016 */
[-C--:B------:R-:W-:Y:S01]  /*49c0*/  FFMA R23, R11, R28.reuse, R23 ;  /* 0x0000001c0b177223 */ /* 0x080fe20000000017 */
[----:B------:R0:W-:Y:S01]  /*49d0*/  STL.128 [UR10+0x300], R4 ;  /* 0x00030004ff007987 */ /* 0x0001e20008100c0a */
[-C--:B------:R-:W-:Y:S01]  /*49e0*/  FFMA R17, R13, R28.reuse, R17 ;  /* 0x0000001c0d117223 */ /* 0x080fe20000000011 */
[-C--:B------:R-:W-:Y:S01]  /*49f0*/  FFMA R18, R14, R28.reuse, R18 ;  /* 0x0000001c0e127223 */ /* 0x080fe20000000012 */
[----:B------:R-:W-:Y:S01]  /*4a00*/  FFMA R19, R15, R28, R19 ;  /* 0x0000001c0f137223 */ /* 0x000fe20000000013 */
[----:B------:R1:W-:Y:S04]  /*4a10*/  STL.128 [UR10+0x380], R20 ;  /* 0x00038014ff007987 */ /* 0x0003e80008100c0a */
[----:B------:R-:W2:Y:S04]  /*4a20*/  LDL.128 R28, [UR10+0x490] ;  /* 0x0004900aff1c7983 */ /* 0x000ea80008100c00 */
[----:B0-----:R-:W3:Y:S04]  /*4a30*/  LDL.128 R4, [UR10+0x400] ;  /* 0x0004000aff047983 */ /* 0x001ee80008100c00 */
[----:B-1----:R-:W4:Y:S04]  /*4a40*/  LDL.128 R20, [UR10+0x480] ;  /* 0x0004800aff147983 */ /* 0x002f280008100c00 */
[----:B------:R-:W-:Y:S04]  /*4a50*/  STL.128 [UR10+0x390], R16 ;  /* 0x00039010ff007987 */ /* 0x000fe80008100c0a */
[----:B------:R-:W5:Y:S04]  /*4a60*/  LDS R16, [R38+0x120] ;  /* 0x0001200026107984 */ /* 0x000f680000000800 */
[----:B------:R-:W2:Y:S04]  /*4a70*/  LDS R38, [R38+0x140] ;  /* 0x0001400026267984 */ /* 0x000ea80000000800 */
[----:B------:R0:W-:Y:S01]  /*4a80*/  STL.128 [UR10+0x210], R32 ;  /* 0x00021020ff007987 */ /* 0x0001e20008100c0a */
[----:B------:R-:W-:-:S04]  /*4a90*/  UIADD3 UR7, UPT, UPT, UR7, 0x1, URZ ;  /* 0x0000000107077890 */ /* 0x000fc8000fffe0ff */
[----:B------:R-:W-:Y:S01]  /*4aa0*/  UISETP.NE.AND UP2, UPT, UR7, 0x4, UPT ;  /* 0x000000040700788c */ /* 0x000fe2000bf45270 */
[-C--:B-----5:R-:W-:Y:S01]  /*4ab0*/  FFMA R24, R12, R16.reuse, R24 ;  /* 0x000000100c187223 */ /* 0x0a0fe20000000018 */
[-C--:B------:R-:W-:Y:S01]  /*4ac0*/  FFMA R25, R13, R16.reuse, R25 ;  /* 0x000000100d197223 */ /* 0x080fe20000000019 */
[-C--:B------:R-:W-:Y:S01]  /*4ad0*/  FFMA R26, R14, R16.reuse, R26 ;  /* 0x000000100e1a7223 */ /* 0x080fe2000000001a */
[----:B------:R-:W-:-:S05]  /*4ae0*/  FFMA R27, R15, R16, R27 ;  /* 0x000000100f1b7223 */ /* 0x000fca000000001b */
[----:B------:R0:W-:Y:S01]  /*4af0*/  STL.128 [UR10+0x410], R24 ;  /* 0x00041018ff007987 */ /* 0x0001e20008100c0a */
[-C--:B--2---:R-:W-:Y:S01]  /*4b00*/  FFMA R28, R12, R38.reuse, R28 ;  /* 0x000000260c1c7223 */ /* 0x084fe2000000001c */
[-C--:B------:R-:W-:Y:S01]  /*4b10*/  FFMA R29, R13, R38.reuse, R29 ;  /* 0x000000260d1d7223 */ /* 0x080fe2000000001d */
[-C--:B------:R-:W-:Y:S01]  /*4b20*/  FFMA R30, R14, R38.reuse, R30 ;  /* 0x000000260e1e7223 */ /* 0x080fe2000000001e */
[----:B------:R-:W-:Y:S01]  /*4b30*/  FFMA R31, R15, R38, R31 ;  /* 0x000000260f1f7223 */ /* 0x000fe2000000001f */
[-C--:B---3--:R-:W-:Y:S01]  /*4b40*/  FFMA R4, R8, R16.reuse, R4 ;  /* 0x0000001008047223 */ /* 0x088fe20000000004 */
[-C--:B------:R-:W-:Y:S01]  /*4b50*/  FFMA R5, R9, R16.reuse, R5 ;  /* 0x0000001009057223 */ /* 0x080fe20000000005 */
[-C--:B------:R-:W-:Y:S01]  /*4b60*/  FFMA R6, R10, R16.reuse, R6 ;  /* 0x000000100a067223 */ /* 0x080fe20000000006 */
[----:B------:R-:W-:Y:S01]  /*4b70*/  FFMA R7, R11, R16, R7 ;  /* 0x000000100b077223 */ /* 0x000fe20000000007 */
[-C--:B----4-:R-:W-:Y:S01]  /*4b80*/  FFMA R20, R8, R38.reuse, R20 ;  /* 0x0000002608147223 */ /* 0x090fe20000000014 */
[-C--:B------:R-:W-:Y:S01]  /*4b90*/  FFMA R21, R9, R38.reuse, R21 ;  /* 0x0000002609157223 */ /* 0x080fe20000000015 */
[-C--:B------:R-:W-:Y:S01]  /*4ba0*/  FFMA R22, R10, R38.reuse, R22 ;  /* 0x000000260a167223 */ /* 0x080fe20000000016 */
[----:B------:R-:W-:Y:S01]  /*4bb0*/  FFMA R23, R11, R38, R23 ;  /* 0x000000260b177223 */ /* 0x000fe20000000017 */
[----:B------:R0:W-:Y:S04]  /*4bc0*/  STL.128 [UR10+0x400], R4 ;  /* 0x00040004ff007987 */ /* 0x0001e80008100c0a */
[----:B------:R0:W-:Y:S04]  /*4bd0*/  STL.128 [UR10+0x480], R20 ;  /* 0x00048014ff007987 */ /* 0x0001e80008100c0a */
[----:B------:R0:W-:Y:S01]  /*4be0*/  STL.128 [UR10+0x490], R28 ;  /* 0x0004901cff007987 */ /* 0x0001e20008100c0a */
[----:B------:R-:W-:Y:S05]  /*4bf0*/  BRA.U UP2, `(.L_x_52) ;  /* 0xfffffff502d87547 */ /* 0x000fea000b83ffff */
[----:B------:R-:W-:Y:S05]  /*4c00*/  BRA.U UP1, `(.L_x_53) ;  /* 0xffffffe501307547 */ /* 0x000fea000b83ffff */
[----:B------:R-:W-:Y:S05]  /*4c10*/  BRA.U UP0, `(.L_x_54) ;  /* 0xffffffe500047547 */ /* 0x000fea000b83ffff */
[----:B------:R-:W-:-:S04]  /*4c20*/  UIADD3 UR4, UPT, UPT, UR4, 0x1, URZ ;  /* 0x0000000104047890 */ /* 0x000fc8000fffe0ff */
[----:B------:R-:W-:-:S09]  /*4c30*/  UISETP.NE.AND UP0, UPT, UR4, 0x40, UPT ;  /* 0x000000400400788c */ /* 0x000fd2000bf05270 */
[----:B------:R-:W-:Y:S05]  /*4c40*/  BRA.U UP0, `(.L_x_55) ;  /* 0xffffffb9006c7547 */ /* 0x000fea000b83ffff */
[----:B0-----:R-:W0:Y:S01]  /*4c50*/  S2R R6, SR_TID.X ;  /* 0x0000000000067919 */ /* 0x001e220000002100 */
[----:B------:R-:W1:Y:S01]  /*4c60*/  LDCU.64 UR4, c[0x0][0x398] ;  /* 0x00007300ff0477ac */ /* 0x000e620008000a00 */
[----:B0-----:R-:W-:-:S04]  /*4c70*/  SHF.L.U32 R0, R6, 0x5, RZ ;  /* 0x0000000506007819 */ /* 0x001fc800000006ff */
[----:B------:R-:W-:-:S04]  /*4c80*/  LOP3.LUT R0, R0, 0x3e0, RZ, 0xc0, !PT ;  /* 0x000003e000007812 */ /* 0x000fc800078ec0ff */
[----:B-1----:R-:W-:-:S04]  /*4c90*/  IADD3 R4, P0, PT, R0, UR4, RZ ;  /* 0x0000000400047c10 */ /* 0x002fc8000ff1e0ff */
[----:B------:R-:W-:-:S05]  /*4ca0*/  IADD3.X R5, PT, PT, RZ, UR5, RZ, P0, !PT ;  /* 0x00000005ff057c10 */ /* 0x000fca00087fe4ff */
[----:B------:R0:W5:Y:S04]  /*4cb0*/  LDG.E.CONSTANT R33, desc[UR14][R4.64] ;  /* 0x0000000e04217981 */ /* 0x000168000c1e9900 */
[----:B------:R0:W5:Y:S04]  /*4cc0*/  LDG.E.CONSTANT R32, desc[UR14][R4.64+0x4] ;  /* 0x0000040e04207981 */ /* 0x000168000c1e9900 */
[----:B------:R0:W5:Y:S04]  /*4cd0*/  LDG.E.CONSTANT R31, desc[UR14][R4.64+0x8] ;  /* 0x0000080e041f7981 */ /* 0x000168000c1e9900 */
[----:B------:R0:W5:Y:S04]  /*4ce0*/  LDG.E.CONSTANT R30, desc[UR14][R4.64+0xc] ;  /* 0x00000c0e041e7981 */ /* 0x000168000c1e9900 */
[----:B------:R0:W5:Y:S04]  /*4cf0*/  LDG.E.CONSTANT R29, desc[UR14][R4.64+0x10] ;  /* 0x0000100e041d7981 */ /* 0x000168000c1e9900 */
[----:B------:R0:W5:Y:S04]  /*4d00*/  LDG.E.CONSTANT R28, desc[UR14][R4.64+0x14] ;  /* 0x0000140e041c7981 */ /* 0x000168000c1e9900 */
[----:B------:R0:W5:Y:S04]  /*4d10*/  LDG.E.CONSTANT R3, desc[UR14][R4.64+0x18] ;  /* 0x0000180e04037981 */ /* 0x000168000c1e9900 */
[----:B------:R0:W5:Y:S01]  /*4d20*/  LDG.E.CONSTANT R0, desc[UR14][R4.64+0x1c] ;  /* 0x00001c0e04007981 */ /* 0x000162000c1e9900 */
[----:B------:R-:W-:Y:S01]  /*4d30*/  HFMA2 R9, -RZ, RZ, 0, 1.78813934326171875e-07 ;  /* 0x00000003ff097431 */ /* 0x000fe200000001ff */
[----:B------:R-:W-:Y:S01]  /*4d40*/  MOV R7, UR8 ;  /* 0x0000000800077c02 */ /* 0x000fe20008000f00 */
[----:B------:R-:W-:Y:S01]  /*4d50*/  UMOV UR4, URZ ;  /* 0x000000ff00047c82 */ /* 0x000fe20008000000 */
[----:B------:R-:W-:-:S02]  /*4d60*/  SHF.R.U32.HI R2, RZ, 0x5, R6 ;  /* 0x00000005ff027819 */ /* 0x000fc40000011606 */
[----:B------:R-:W-:Y:S02]  /*4d70*/  SHF.L.U32 R6, R6, 0x3, RZ ;  /* 0x0000000306067819 */ /* 0x000fe400000006ff */
[----:B------:R-:W-:Y:S02]  /*4d80*/  LEA R2, R7, R2, 0x1 ;  /* 0x0000000207027211 */ /* 0x000fe400078e08ff */
[----:B------:R-:W-:-:S03]  /*4d90*/  LOP3.LUT R7, R6, 0xf8, RZ, 0xc0, !PT ;  /* 0x000000f806077812 */ /* 0x000fc600078ec0ff */
[----:B------:R-:W-:-:S04]  /*4da0*/  IMAD R2, R2, R9, UR9 ;  /* 0x0000000902027e24 */ /* 0x000fc8000f8e0209 */
[----:B0-----:R-:W-:-:S07]  /*4db0*/  IMAD R2, R2, 0xa00, R7 ;  /* 0x00000a0002027824 */ /* 0x001fce00078e0207 */
.L_x_56:
[----:B0-----:R-:W2:Y:S01]  /*4dc0*/  LDL.128 R16, [UR11+0x210] ;  /* 0x0002100bff107983 */ /* 0x001ea20008100c00 */
[----:B------:R-:W0:Y:S03]  /*4dd0*/  LDC.64 R34, c[0x0][0x390] ;  /* 0x0000e400ff227b82 */ /* 0x000e260000000a00 */
[----:B------:R-:W3:Y:S04]  /*4de0*/  LDL.128 R8, [UR11+-0x280] ;  /* 0xfffd800bff087983 */ /* 0x000ee80008100c00 */
[----:B------:R-:W4:Y:S04]  /*4df0*/  LDL.128 R12, [UR11+-0x200] ;  /* 0xfffe000bff0c7983 */ /* 0x000f280008100c00 */
[----:B------:R-:W4:Y:S04]  /*4e00*/  LDL.128 R24, [UR11+-0x180] ;  /* 0xfffe800bff187983 */ /* 0x000f280008100c00 */
[----:B------:R-:W4:Y:S01]  /*4e10*/  LDL.128 R4, [UR11+-0x100] ;  /* 0xffff000bff047983 */ /* 0x000f220008100c00 */
[----:B0-----:R-:W-:-:S04]  /*4e20*/  IMAD.WIDE.U32 R34, R2, 0x4, R34 ;  /* 0x0000000402227825 */ /* 0x001fc800078e0022 */
[----:B--2--5:R-:W-:Y:S01]  /*4e30*/  FADD R16, R29, R16 ;  /* 0x000000101d107221 */ /* 0x024fe20000000000 */
[----:B------:R-:W-:Y:S01]  /*4e40*/  FADD R20, R28, R17 ;  /* 0x000000111c147221 */ /* 0x000fe20000000000 */
[----:B------:R-:W-:Y:S01]  /*4e50*/  FADD R18, R3, R18 ;  /* 0x0000001203127221 */ /* 0x000fe20000000000 */
[----:B------:R-:W-:Y:S01]  /*4e60*/  FADD R19, R0, R19 ;  /* 0x0000001300137221 */ /* 0x000fe20000000000 */
[----:B---3--:R-:W-:Y:S01]  /*4e70*/  FADD R8, R33, R8 ;  /* 0x0000000821087221 */ /* 0x008fe20000000000 */
[----:B------:R-:W-:Y:S01]  /*4e80*/  FMNMX R17, RZ, R16, !PT ;  /* 0x00000010ff117209 */ /* 0x000fe20007800000 */
[----:B------:R-:W-:Y:S01]  /*4e90*/  FADD R16, R32, R9 ;  /* 0x0000000920107221 */ /* 0x000fe20000000000 */
[----:B------:R-:W-:Y:S01]  /*4ea0*/  FMNMX R39, RZ, R20, !PT ;  /* 0x00000014ff277209 */ /* 0x000fe20007800000 */
[----:B------:R-:W-:Y:S01]  /*4eb0*/  FADD R10, R31, R10 ;  /* 0x0000000a1f0a7221 */ /* 0x000fe20000000000 */
[----:B------:R-:W-:Y:S01]  /*4ec0*/  FMNMX R43, RZ, R18, !PT ;  /* 0x00000012ff2b7209 */ /* 0x000fe20007800000 */
[----:B------:R0:W-:Y:S01]  /*4ed0*/  STG.E desc[UR14][R34.64+0x2410], R17 ;  /* 0x0024101122007986 */ /* 0x0001e2000c10190e */
[----:B------:R-:W-:Y:S01]  /*4ee0*/  FMNMX R36, RZ, R19, !PT ;  /* 0x00000013ff247209 */ /* 0x000fe20007800000 */
[----:B------:R-:W-:Y:S01]  /*4ef0*/  FADD R11, R30, R11 ;  /* 0x0000000b1e0b7221 */ /* 0x000fe20000000000 */
[----:B------:R-:W-:Y:S01]  /*4f00*/  FMNMX R9, RZ, R8, !PT ;  /* 0x00000008ff097209 */ /* 0x000fe20007800000 */
[----:B------:R-:W2:Y:S01]  /*4f10*/  LDL.128 R20, [UR11+-0x80] ;  /* 0xffff800bff147983 */ /* 0x000ea20008100c00 */
[----:B------:R-:W-:Y:S01]  /*4f20*/  FMNMX R37, RZ, R16, !PT ;  /* 0x00000010ff257209 */ /* 0x000fe20007800000 */
[----:B----4-:R-:W-:Y:S01]  /*4f30*/  FADD R8, R32, R13 ;  /* 0x0000000d20087221 */ /* 0x010fe20000000000 */
[----:B------:R-:W-:Y:S01]  /*4f40*/  FMNMX R41, RZ, R10, !PT ;  /* 0x0000000aff297209 */ /* 0x000fe20007800000 */
[----:B------:R1:W-:Y:S04]  /*4f50*/  STG.E desc[UR14][R34.64+0x2414], R39 ;  /* 0x0024142722007986 */ /* 0x0003e8000c10190e */
[----:B0-----:R-:W3:Y:S01]  /*4f60*/  LDL.128 R16, [UR11] ;  /* 0x0000000bff107983 */ /* 0x001ee20008100c00 */
[----:B------:R-:W-:Y:S01]  /*4f70*/  FADD R12, R33, R12 ;  /* 0x0000000c210c7221 */ /* 0x000fe20000000000 */
[----:B------:R-:W-:-:S02]  /*4f80*/  FMNMX R45, RZ, R11, !PT ;  /* 0x0000000bff2d7209 */ /* 0x000fc40007800000 */
[----:B------:R0:W-:Y:S01]  /*4f90*/  STG.E desc[UR14][R34.64], R9 ;  /* 0x0000000922007986 */ /* 0x0001e2000c10190e */
[----:B-1----:R-:W-:Y:S01]  /*4fa0*/  FMNMX R39, RZ, R8, !PT ;  /* 0x00000008ff277209 */ /* 0x002fe20007800000 */
[----:B------:R-:W-:Y:S01]  /*4fb0*/  FADD R14, R31, R14 ;  /* 0x0000000e1f0e7221 */ /* 0x000fe20000000000 */
[----:B------:R-:W-:Y:S01]  /*4fc0*/  FMNMX R13, RZ, R12, !PT ;  /* 0x0000000cff0d7209 */ /* 0x000fe20007800000 */
[----:B------:R-:W-:Y:S01]  /*4fd0*/  FADD R15, R30, R15 ;  /* 0x0000000f1e0f7221 */ /* 0x000fe20000000000 */
[----:B------:R1:W-:Y:S04]  /*4fe0*/  STG.E desc[UR14][R34.64+0x2418], R43 ;  /* 0x0024182b22007986 */ /* 0x0003e8000c10190e */
[----:B0-----:R-:W4:Y:S01]  /*4ff0*/  LDL.128 R8, [UR11+0x80] ;  /* 0x0000800bff087983 */ /* 0x001f220008100c00 */
[----:B------:R-:W-:-:S03]  /*5000*/  FADD R12, R32, R25 ;  /* 0x00000019200c7221 */ /* 0x000fc60000000000 */
[----:B------:R0:W-:Y:S04]  /*5010*/  STG.E desc[UR14][R34.64+0x241c], R36 ;  /* 0x00241c2422007986 */ /* 0x0001e8000c10190e */
[----:B------:R0:W-:Y:S01]  /*5020*/  STG.E desc[UR14][R34.64+0x8], R41 ;  /* 0x0000082922007986 */ /* 0x0001e2000c10190e */
[----:B-1----:R-:W-:-:S03]  /*5030*/  FMNMX R43, RZ, R14, !PT ;  /* 0x0000000eff2b7209 */ /* 0x002fc60007800000 */
[----:B------:R1:W-:Y:S01]  /*5040*/  STG.E desc[UR14][R34.64+0x400], R13 ;  /* 0x0004000d22007986 */ /* 0x0003e2000c10190e */
[----:B0-----:R-:W-:Y:S02]  /*5050*/  FMNMX R36, RZ, R15, !PT ;  /* 0x0000000fff247209 */ /* 0x001fe40007800000 */
[----:B------:R-:W-:Y:S02]  /*5060*/  FMNMX R41, RZ, R12, !PT ;  /* 0x0000000cff297209 */ /* 0x000fe40007800000 */
[----:B-1----:R-:W4:Y:S01]  /*5070*/  LDL.128 R12, [UR11+0x100] ;  /* 0x0001000bff0c7983 */ /* 0x002f220008100c00 */
[C---:B------:R-:W-:Y:S01]  /*5080*/  FADD R24, R33.reuse, R24 ;  /* 0x0000001821187221 */ /* 0x040fe20000000000 */
[----:B------:R-:W-:Y:S01]  /*5090*/  FADD R4, R33, R4 ;  /* 0x0000000421047221 */ /* 0x000fe20000000000 */
[C---:B------:R-:W-:Y:S01]  /*50a0*/  FADD R6, R31.reuse, R6 ;  /* 0x000000061f067221 */ /* 0x040fe20000000000 */
[----:B------:R-:W-:Y:S01]  /*50b0*/  FADD R26, R31, R26 ;  /* 0x0000001a1f1a7221 */ /* 0x000fe20000000000 */
[----:B------:R-:W-:Y:S01]  /*50c0*/  FADD R5, R32, R5 ;  /* 0x0000000520057221 */ /* 0x000fe20000000000 */
[C---:B------:R-:W-:Y:S01]  /*50d0*/  FADD R7, R30.reuse, R7 ;  /* 0x000000071e077221 */ /* 0x040fe20000000000 */
[----:B------:R0:W-:Y:S01]  /*50e0*/  STG.E desc[UR14][R34.64+0x4], R37 ;  /* 0x0000042522007986 */ /* 0x0001e2000c10190e */
[----:B------:R-:W-:Y:S01]  /*50f0*/  FMNMX R25, RZ, R24, !PT ;  /* 0x00000018ff197209 */ /* 0x000fe20007800000 */
[----:B------:R-:W-:-:S02]  /*5100*/  FADD R27, R30, R27 ;  /* 0x0000001b1e1b7221 */ /* 0x000fc40000000000 */
[----:B------:R1:W-:Y:S01]  /*5110*/  STG.E desc[UR14][R34.64+0x804], R41 ;  /* 0x0008042922007986 */ /* 0x0003e2000c10190e */
[----:B------:R-:W-:-:S03]  /*5120*/  FMNMX R5, RZ, R5, !PT ;  /* 0x00000005ff057209 */ /* 0x000fc60007800000 */
[----:B------:R1:W-:Y:S01]  /*5130*/  STG.E desc[UR14][R34.64+0x404], R39 ;  /* 0x0004042722007986 */ /* 0x0003e2000c10190e */
[----:B------:R-:W-:Y:S02]  /*5140*/  FMNMX R7, RZ, R7, !PT ;  /* 0x00000007ff077209 */ /* 0x000fe40007800000 */
[----:B0-----:R-:W-:Y:S01]  /*5150*/  FMNMX R37, RZ, R4, !PT ;  /* 0x00000004ff257209 */ /* 0x001fe20007800000 */
[----:B------:R0:W-:Y:S01]  /*5160*/  STG.E desc[UR14][R34.64+0x408], R43 ;  /* 0x0004082b22007986 */ /* 0x0001e2000c10190e */
[----:B-1----:R-:W-:-:S03]  /*5170*/  FMNMX R41, RZ, R6, !PT ;  /* 0x00000006ff297209 */ /* 0x002fc60007800000 */
[----:B------:R1:W-:Y:S01]  /*5180*/  STG.E desc[UR14][R34.64+0x800], R25 ;  /* 0x0008001922007986 */ /* 0x0003e2000c10190e */
[----:B------:R-:W-:-:S03]  /*5190*/  FMNMX R39, RZ, R26, !PT ;  /* 0x0000001aff277209 */ /* 0x000fc60007800000 */
[----:B------:R3:W-:Y:S01]  /*51a0*/  STG.E desc[UR14][R34.64+0xc00], R37 ;  /* 0x000c002522007986 */ /* 0x0007e2000c10190e */
[----:B0-----:R-:W-:-:S03]  /*51b0*/  FMNMX R43, RZ, R27, !PT ;  /* 0x0000001bff2b7209 */ /* 0x001fc60007800000 */
[----:B------:R0:W-:Y:S04]  /*51c0*/  STG.E desc[UR14][R34.64+0xc08], R41 ;  /* 0x000c082922007986 */ /* 0x0001e8000c10190e */
[----:B-1----:R-:W4:Y:S04]  /*51d0*/  LDL.128 R24, [UR11+0x180] ;  /* 0x0001800bff187983 */ /* 0x002f280008100c00 */
[----:B------:R-:W-:Y:S04]  /*51e0*/  STG.E desc[UR14][R34.64+0x808], R39 ;  /* 0x0008082722007986 */ /* 0x000fe8000c10190e */
[----:B------:R-:W-:Y:S04]  /*51f0*/  STG.E desc[UR14][R34.64+0xc04], R5 ;  /* 0x000c040522007986 */ /* 0x000fe8000c10190e */
[----:B------:R1:W-:Y:S04]  /*5200*/  STG.E desc[UR14][R34.64+0xc0c], R7 ;  /* 0x000c0c0722007986 */ /* 0x0003e8000c10190e */
[----:B------:R1:W-:Y:S04]  /*5210*/  STG.E desc[UR14][R34.64+0xc], R45 ;  /* 0x00000c2d22007986 */ /* 0x0003e8000c10190e */
[----:B------:R-:W-:Y:S01]  /*5220*/  STG.E desc[UR14][R34.64+0x80c], R43 ;  /* 0x00080c2b22007986 */ /* 0x000fe2000c10190e */
[----:B--2---:R-:W-:Y:S01]  /*5230*/  FADD R4, R32, R21 ;  /* 0x0000001520047221 */ /* 0x004fe20000000000 */
[----:B------:R-:W-:Y:S01]  /*5240*/  FADD R23, R30, R23 ;  /* 0x000000171e177221 */ /* 0x000fe20000000000 */
[C---:B------:R-:W-:Y:S01]  /*5250*/  FADD R20, R33.reuse, R20 ;  /* 0x0000001421147221 */ /* 0x040fe20000000000 */
[----:B---3--:R-:W-:Y:S01]  /*5260*/  FADD R16, R33, R16 ;  /* 0x0000001021107221 */ /* 0x008fe20000000000 */
[----:B------:R-:W-:Y:S01]  /*5270*/  FADD R17, R32, R17 ;  /* 0x0000001120117221 */ /* 0x000fe20000000000 */
[----:B------:R-:W-:Y:S01]  /*5280*/  FMNMX R37, RZ, R4, !PT ;  /* 0x00000004ff257209 */ /* 0x000fe20007800000 */
[----:B------:R-:W-:Y:S01]  /*5290*/  FADD R18, R31, R18 ;  /* 0x000000121f127221 */ /* 0x000fe20000000000 */
[----:B0-----:R-:W-:Y:S01]  /*52a0*/  FMNMX R41, RZ, R23, !PT ;  /* 0x00000017ff297209 */ /* 0x001fe20007800000 */
[----:B------:R-:W-:Y:S01]  /*52b0*/  FADD R19, R30, R19 ;  /* 0x000000131e137221 */ /* 0x000fe20000000000 */
[----:B------:R-:W-:Y:S01]  /*52c0*/  FMNMX R21, RZ, R20, !PT ;  /* 0x00000014ff157209 */ /* 0x000fe20007800000 */
[----:B-1----:R-:W2:Y:S01]  /*52d0*/  LDL.128 R4, [UR11+0x200] ;  /* 0x0002000bff047983 */ /* 0x002ea20008100c00 */
[----:B------:R-:W-:-:S02]  /*52e0*/  FMNMX R23, RZ, R16, !PT ;  /* 0x00000010ff177209 */ /* 0x000fc40007800000 */
[----:B------:R-:W-:Y:S01]  /*52f0*/  FMNMX R39, RZ, R17, !PT ;  /* 0x00000011ff277209 */ /* 0x000fe20007800000 */
[----:B------:R0:W-:Y:S01]  /*5300*/  STG.E desc[UR14][R34.64+0x1004], R37 ;  /* 0x0010042522007986 */ /* 0x0001e2000c10190e */
[----:B------:R-:W-:Y:S01]  /*5310*/  FMNMX R45, RZ, R18, !PT ;  /* 0x00000012ff2d7209 */ /* 0x000fe20007800000 */
[----:B----4-:R-:W-:Y:S01]  /*5320*/  FADD R8, R33, R8 ;  /* 0x0000000821087221 */ /* 0x010fe20000000000 */
[----:B------:R-:W-:Y:S01]  /*5330*/  FADD R9, R32, R9 ;  /* 0x0000000920097221 */ /* 0x000fe20000000000 */
[C---:B------:R-:W-:Y:S01]  /*5340*/  FADD R10, R31.reuse, R10 ;  /* 0x0000000a1f0a7221 */ /* 0x040fe20000000000 */
[----:B------:R-:W-:Y:S01]  /*5350*/  FADD R11, R30, R11 ;  /* 0x0000000b1e0b7221 */ /* 0x000fe20000000000 */
[----:B------:R1:W-:Y:S01]  /*5360*/  STG.E desc[UR14][R34.64+0x1000], R21 ;  /* 0x0010001522007986 */ /* 0x0003e2000c10190e */
[----:B------:R-:W-:Y:S01]  /*5370*/  FADD R22, R31, R22 ;  /* 0x000000161f167221 */ /* 0x000fe20000000000 */
[----:B0-----:R-:W-:Y:S02]  /*5380*/  FMNMX R37, RZ, R19, !PT ;  /* 0x00000013ff257209 */ /* 0x001fe40007800000 */
[----:B------:R0:W-:Y:S04]  /*5390*/  STG.E desc[UR14][R34.64+0x100c], R41 ;  /* 0x00100c2922007986 */ /* 0x0001e8000c10190e */
[----:B------:R3:W-:Y:S04]  /*53a0*/  STG.E desc[UR14][R34.64+0x1400], R23 ;  /* 0x0014001722007986 */ /* 0x0007e8000c10190e */
[----:B------:R4:W-:Y:S01]  /*53b0*/  STG.E desc[UR14][R34.64+0x1404], R39 ;  /* 0x0014042722007986 */ /* 0x0009e2000c10190e */
[----:B-1----:R-:W-:-:S03]  /*53c0*/  FMNMX R21, RZ, R8, !PT ;  /* 0x00000008ff157209 */ /* 0x002fc60007800000 */
[----:B------:R-:W2:Y:S01]  /*53d0*/  LDL.128 R16, [UR11+-0x270] ;  /* 0xfffd900bff107983 */ /* 0x000ea20008100c00 */
[----:B0-----:R-:W-:Y:S02]  /*53e0*/  FMNMX R41, RZ, R9, !PT ;  /* 0x00000009ff297209 */ /* 0x001fe40007800000 */
[----:B---3--:R-:W-:Y:S02]  /*53f0*/  FMNMX R23, RZ, R10, !PT ;  /* 0x0000000aff177209 */ /* 0x008fe40007800000 */
[----:B----4-:R-:W-:Y:S02]  /*5400*/  FMNMX R39, RZ, R11, !PT ;  /* 0x0000000bff277209 */ /* 0x010fe40007800000 */
[----:B------:R-:W3:Y:S01]  /*5410*/  LDL.128 R8, [UR11+-0x1f0] ;  /* 0xfffe100bff087983 */ /* 0x000ee20008100c00 */
[----:B------:R-:W-:Y:S01]  /*5420*/  FMNMX R43, RZ, R22, !PT ;  /* 0x00000016ff2b7209 */ /* 0x000fe20007800000 */
[----:B------:R-:W-:Y:S01]  /*5430*/  FADD R12, R33, R12 ;  /* 0x0000000c210c7221 */ /* 0x000fe20000000000 */
[----:B------:R-:W-:Y:S01]  /*5440*/  FADD R13, R32, R13 ;  /* 0x0000000d200d7221 */ /* 0x000fe20000000000 */
[----:B------:R0:W-:Y:S01]  /*5450*/  STG.E desc[UR14][R34.64+0x140c], R37 ;  /* 0x00140c2522007986 */ /* 0x0001e2000c10190e */
[----:B------:R-:W-:-:S03]  /*5460*/  FADD R20, R31, R14 ;  /* 0x0000000e1f147221 */ /* 0x000fc60000000000 */
[----:B------:R1:W-:Y:S04]  /*5470*/  STG.E desc[UR14][R34.64+0x1008], R43 ;  /* 0x0010082b22007986 */ /* 0x0003e8000c10190e */
[----:B------:R4:W-:Y:S01]  /*5480*/  STG.E desc[UR14][R34.64+0x1800], R21 ;  /* 0x0018001522007986 */ /* 0x0009e2000c10190e */
[----:B0-----:R-:W-:Y:S02]  /*5490*/  FMNMX R37, RZ, R12, !PT ;  /* 0x0000000cff257209 */ /* 0x001fe40007800000 */
[----:B-1----:R-:W-:Y:S01]  /*54a0*/  FMNMX R43, RZ, R13, !PT ;  /* 0x0000000dff2b7209 */ /* 0x002fe20007800000 */
[----:B----4-:R-:W-:Y:S02]  /*54b0*/  FADD R21, R30, R15 ;  /* 0x0000000f1e157221 */ /* 0x010fe40000000000 */
[----:B------:R-:W4:Y:S01]  /*54c0*/  LDL.128 R12, [UR11+-0x170] ;  /* 0xfffe900bff0c7983 */ /* 0x000f220008100c00 */
[----:B------:R-:W-:Y:S01]  /*54d0*/  FADD R24, R33, R24 ;  /* 0x0000001821187221 */ /* 0x000fe20000000000 */
[----:B------:R-:W-:-:S02]  /*54e0*/  FADD R25, R32, R25 ;  /* 0x0000001920197221 */ /* 0x000fc40000000000 */
[----:B------:R0:W-:Y:S01]  /*54f0*/  STG.E desc[UR14][R34.64+0x180c], R39 ;  /* 0x00180c2722007986 */ /* 0x0001e2000c10190e */
[----:B------:R-:W-:-:S03]  /*5500*/  FADD R26, R31, R26 ;  /* 0x0000001a1f1a7221 */ /* 0x000fc60000000000 */
[----:B------:R1:W-:Y:S04]  /*5510*/  STG.E desc[UR14][R34.64+0x1408], R45 ;  /* 0x0014082d22007986 */ /* 0x0003e8000c10190e */
[----:B------:R1:W-:Y:S01]  /*5520*/  STG.E desc[UR14][R34.64+0x1804], R41 ;  /* 0x0018042922007986 */ /* 0x0003e2000c10190e */
[----:B0-----:R-:W-:Y:S01]  /*5530*/  FMNMX R39, RZ, R24, !PT ;  /* 0x00000018ff277209 */ /* 0x001fe20007800000 */
[----:B------:R-:W-:Y:S02]  /*5540*/  FADD R24, R30, R27 ;  /* 0x0000001b1e187221 */ /* 0x000fe40000000000 */
[----:B------:R0:W-:Y:S01]  /*5550*/  STG.E desc[UR14][R34.64+0x1808], R23 ;  /* 0x0018081722007986 */ /* 0x0001e2000c10190e */
[----:B------:R-:W-:Y:S02]  /*5560*/  FMNMX R27, RZ, R25, !PT ;  /* 0x00000019ff1b7209 */ /* 0x000fe40007800000 */
[----:B-1----:R-:W-:-:S02]  /*5570*/  FMNMX R45, RZ, R21, !PT ;  /* 0x00000015ff2d7209 */ /* 0x002fc40007800000 */
[----:B------:R-:W-:Y:S01]  /*5580*/  FMNMX R41, RZ, R20, !PT ;  /* 0x00000014ff297209 */ /* 0x000fe20007800000 */
[----:B------:R-:W-:Y:S04]  /*5590*/  STG.E desc[UR14][R34.64+0x1c00], R37 ;  /* 0x001c002522007986 */ /* 0x000fe8000c10190e */
[----:B0-----:R-:W4:Y:S01]  /*55a0*/  LDL.128 R20, [UR11+-0xf0] ;  /* 0xffff100bff147983 */ /* 0x001f220008100c00 */
[----:B------:R-:W-:-:S03]  /*55b0*/  FMNMX R24, RZ, R24, !PT ;  /* 0x00000018ff187209 */ /* 0x000fc60007800000 */
[----:B------:R0:W-:Y:S04]  /*55c0*/  STG.E desc[UR14][R34.64+0x1c04], R43 ;  /* 0x001c042b22007986 */ /* 0x0001e8000c10190e */
[----:B------:R-:W-:Y:S04]  /*55d0*/  STG.E desc[UR14][R34.64+0x1c08], R41 ;  /* 0x001c082922007986 */ /* 0x000fe8000c10190e */
[----:B------:R1:W-:Y:S04]  /*55e0*/  STG.E desc[UR14][R34.64+0x2000], R39 ;  /* 0x0020002722007986 */ /* 0x0003e8000c10190e */
[----:B------:R1:W-:Y:S01]  /*55f0*/  STG.E desc[UR14][R34.64+0x2004], R27 ;  /* 0x0020041b22007986 */ /* 0x0003e2000c10190e */
[----:B0-----:R-:W-:-:S03]  /*5600*/  FMNMX R43, RZ, R26, !PT ;  /* 0x0000001aff2b7209 */ /* 0x001fc60007800000 */
[----:B------:R-:W-:Y:S04]  /*5610*/  STG.E desc[UR14][R34.64+0x1c0c], R45 ;  /* 0x001c0c2d22007986 */ /* 0x000fe8000c10190e */
[----:B------:R-:W-:Y:S04]  /*5620*/  STG.E desc[UR14][R34.64+0x2008], R43 ;  /* 0x0020082b22007986 */ /* 0x000fe8000c10190e */
[----:B------:R-:W-:Y:S01]  /*5630*/  STG.E desc[UR14][R34.64+0x200c], R24 ;  /* 0x00200c1822007986 */ /* 0x000fe2000c10190e */
[----:B--2---:R-:W-:Y:S01]  /*5640*/  FADD R4, R33, R4 ;  /* 0x0000000421047221 */ /* 0x004fe20000000000 */
[----:B------:R-:W-:Y:S01]  /*5650*/  FADD R5, R32, R5 ;  /* 0x0000000520057221 */ /* 0x000fe20000000000 */
[----:B------:R-:W-:Y:S01]  /*5660*/  FADD R6, R31, R6 ;  /* 0x000000061f067221 */ /* 0x000fe20000000000 */
[----:B------:R-:W-:-:S02]  /*5670*/  FADD R7, R30, R7 ;  /* 0x000000071e077221 */ /* 0x000fc40000000000 */
[----:B------:R-:W-:Y:S02]  /*5680*/  FMNMX R25, RZ, R4, !PT ;  /* 0x00000004ff197209 */ /* 0x000fe40007800000 */
[----:B------:R-:W-:Y:S02]  /*5690*/  FMNMX R37, RZ, R5, !PT ;  /* 0x00000005ff257209 */ /* 0x000fe40007800000 */
[----:B-1----:R-:W-:Y:S01]  /*56a0*/  FMNMX R39, RZ, R6, !PT ;  /* 0x00000006ff277209 */ /* 0x002fe20007800000 */
[----:B------:R0:W-:Y:S01]  /*56b0*/  STG.E desc[UR14][R34.64+0x2400], R25 ;  /* 0x0024001922007986 */ /* 0x0001e2000c10190e */
[----:B------:R-:W-:-:S03]  /*56c0*/  FMNMX R41, RZ, R7, !PT ;  /* 0x00000007ff297209 */ /* 0x000fc60007800000 */
[----:B------:R-:W2:Y:S04]  /*56d0*/  LDL.128 R4, [UR11+-0x70] ;  /* 0xffff900bff047983 */ /* 0x000ea80008100c00 */
[----:B------:R1:W-:Y:S01]  /*56e0*/  STG.E desc[UR14][R34.64+0x2404], R37 ;  /* 0x0024042522007986 */ /* 0x0003e2000c10190e */
[----:B------:R-:W-:Y:S01]  /*56f0*/  FADD R16, R29, R16 ;  /* 0x000000101d107221 */ /* 0x000fe20000000000 */
[----:B------:R-:W-:Y:S01]  /*5700*/  FADD R17, R28, R17 ;  /* 0x000000111c117221 */ /* 0x000fe20000000000 */
[----:B------:R-:W-:Y:S01]  /*5710*/  FADD R18, R3, R18 ;  /* 0x0000001203127221 */ /* 0x000fe20000000000 */
[----:B------:R-:W-:Y:S02]  /*5720*/  FADD R19, R0, R19 ;  /* 0x0000001300137221 */ /* 0x000fe40000000000 */
[----:B------:R-:W-:Y:S01]  /*5730*/  FMNMX R27, RZ, R16, !PT ;  /* 0x00000010ff1b7209 */ /* 0x000fe20007800000 */
[----:B---3--:R-:W-:Y:S01]  /*5740*/  FADD R8, R29, R8 ;  /* 0x000000081d087221 */ /* 0x008fe20000000000 */
[----:B------:R-:W-:Y:S01]  /*5750*/  FADD R9, R28, R9 ;  /* 0x000000091c097221 */ /* 0x000fe20000000000 */
[----:B------:R-:W-:Y:S01]  /*5760*/  FADD R10, R3, R10 ;  /* 0x0000000a030a7221 */ /* 0x000fe20000000000 */
[----:B------:R-:W-:-:S02]  /*5770*/  FADD R11, R0, R11 ;  /* 0x0000000b000b7221 */ /* 0x000fc40000000000 */
[----:B0-----:R-:W-:Y:S01]  /*5780*/  FMNMX R25, RZ, R8, !PT ;  /* 0x00000008ff197209 */ /* 0x001fe20007800000 */
[----:B------:R0:W-:Y:S01]  /*5790*/  STG.E desc[UR14][R34.64+0x2408], R39 ;  /* 0x0024082722007986 */ /* 0x0001e2000c10190e */
[----:B------:R-:W-:Y:S02]  /*57a0*/  FMNMX R43, RZ, R17, !PT ;  /* 0x00000011ff2b7209 */ /* 0x000fe40007800000 */
[----:B------:R-:W-:Y:S01]  /*57b0*/  FMNMX R45, RZ, R18, !PT ;  /* 0x00000012ff2d7209 */ /* 0x000fe20007800000 */
[----:B------:R3:W-:Y:S01]  /*57c0*/  STG.E desc[UR14][R34.64+0x10], R27 ;  /* 0x0000101b22007986 */ /* 0x0007e2000c10190e */
[----:B-1----:R-:W-:Y:S02]  /*57d0*/  FMNMX R37, RZ, R19, !PT ;  /* 0x00000013ff257209 */ /* 0x002fe40007800000 */
[----:B------:R-:W-:Y:S01]  /*57e0*/  FMNMX R24, RZ, R10, !PT ;  /* 0x0000000aff187209 */ /* 0x000fe20007800000 */
[----:B------:R1:W-:Y:S01]  /*57f0*/  STG.E desc[UR14][R34.64+0x410], R25 ;  /* 0x0004101922007986 */ /* 0x0003e2000c10190e */
[----:B0-----:R-:W-:-:S03]  /*5800*/  FMNMX R39, RZ, R9, !PT ;  /* 0x00000009ff277209 */ /* 0x001fc60007800000 */
[----:B------:R-:W2:Y:S01]  /*5810*/  LDL.128 R16, [UR11+0x10] ;  /* 0x0000100bff107983 */ /* 0x000ea20008100c00 */
[----:B---3--:R-:W-:-:S03]  /*5820*/  FMNMX R27, RZ, R11, !PT ;  /* 0x0000000bff1b7209 */ /* 0x008fc60007800000 */
[----:B------:R-:W3:Y:S01]  /*5830*/  LDL.128 R8, [UR11+0x90] ;  /* 0x0000900bff087983 */ /* 0x000ee20008100c00 */
[----:B----4-:R-:W-:Y:S01]  /*5840*/  FADD R12, R29, R12 ;  /* 0x0000000c1d0c7221 */ /* 0x010fe20000000000 */
[----:B------:R-:W-:Y:S01]  /*5850*/  FADD R13, R28, R13 ;  /* 0x0000000d1c0d7221 */ /* 0x000fe20000000000 */
[----:B------:R-:W-:Y:S01]  /*5860*/  FADD R26, R3, R14 ;  /* 0x0000000e031a7221 */ /* 0x000fe20000000000 */
[----:B-1----:R-:W-:Y:S01]  /*5870*/  FADD R25, R0, R15 ;  /* 0x0000000f00197221 */ /* 0x002fe20000000000 */
[----:B------:R0:W-:Y:S04]  /*5880*/  STG.E desc[UR14][R34.64+0x240c], R41 ;  /* 0x00240c2922007986 */ /* 0x0001e8000c10190e */
[----:B------:R1:W-:Y:S04]  /*5890*/  STG.E desc[UR14][R34.64+0x14], R43 ;  /* 0x0000142b22007986 */ /* 0x0003e8000c10190e */
[----:B------:R4:W-:Y:S04]  /*58a0*/  STG.E desc[UR14][R34.64+0x18], R45 ;  /* 0x0000182d22007986 */ /* 0x0009e8000c10190e */
[----:B------:R4:W-:Y:S01]  /*58b0*/  STG.E desc[UR14][R34.64+0x1c], R37 ;  /* 0x00001c2522007986 */ /* 0x0009e2000c10190e */
[----:B0-----:R-:W-:-:S03]  /*58c0*/  FMNMX R41, RZ, R13, !PT ;  /* 0x0000000dff297209 */ /* 0x001fc60007800000 */
[----:B------:R-:W-:Y:S01]  /*58d0*/  STG.E desc[UR14][R34.64+0x418], R24 ;  /* 0x0004181822007986 */ /* 0x000fe2000c10190e */
[----:B-1----:R-:W-:-:S03]  /*58e0*/  FMNMX R43, RZ, R26, !PT ;  /* 0x0000001aff2b7209 */ /* 0x002fc60007800000 */
[----:B------:R0:W-:Y:S01]  /*58f0*/  STG.E desc[UR14][R34.64+0x41c], R27 ;  /* 0x00041c1b22007986 */ /* 0x0001e2000c10190e */
[----:B----4-:R-:W-:Y:S02]  /*5900*/  FMNMX R45, RZ, R25, !PT ;  /* 0x00000019ff2d7209 */ /* 0x010fe40007800000 */
[----:B------:R-:W-:Y:S02]  /*5910*/  FMNMX R37, RZ, R12, !PT ;  /* 0x0000000cff257209 */ /* 0x000fe40007800000 */
[----:B------:R-:W4:Y:S04]  /*5920*/  LDL.128 R12, [UR11+0x110] ;  /* 0x0001100bff0c7983 */ /* 0x000f280008100c00 */
[----:B0-----:R-:W4:Y:S01]  /*5930*/  LDL.128 R24, [UR11+0x190] ;  /* 0x0001900bff187983 */ /* 0x001f220008100c00 */
[----:B------:R-:W-:Y:S01]  /*5940*/  FADD R20, R29, R20 ;  /* 0x000000141d147221 */ /* 0x000fe20000000000 */
[----:B------:R-:W-:Y:S01]  /*5950*/  FADD R21, R28, R21 ;  /* 0x000000151c157221 */ /* 0x000fe20000000000 */
[----:B------:R-:W-:Y:S01]  /*5960*/  FADD R23, R0, R23 ;  /* 0x0000001700177221 */ /* 0x000fe20000000000 */
[----:B------:R0:W-:Y:S03]  /*5970*/  STG.E desc[UR14][R34.64+0x414], R39 ;  /* 0x0004142722007986 */ /* 0x0001e6000c10190e */
[----:B------:R-:W-:Y:S01]  /*5980*/  FMNMX R21, RZ, R21, !PT ;  /* 0x00000015ff157209 */ /* 0x000fe20007800000 */
[----:B------:R1:W-:Y:S01]  /*5990*/  STG.E desc[UR14][R34.64+0x814], R41 ;  /* 0x0008142922007986 */ /* 0x0003e2000c10190e */
[----:B0-----:R-:W-:-:S02]  /*59a0*/  FMNMX R39, RZ, R20, !PT ;  /* 0x00000014ff277209 */ /* 0x001fc40007800000 */
[----:B-1----:R-:W-:Y:S01]  /*59b0*/  FMNMX R41, RZ, R23, !PT ;  /* 0x00000017ff297209 */ /* 0x002fe20007800000 */
[----:B------:R-:W-:Y:S01]  /*59c0*/  STG.E desc[UR14][R34.64+0xc14], R21 ;  /* 0x000c141522007986 */ /* 0x000fe2000c10190e */
[----:B------:R-:W-:-:S03]  /*59d0*/  FADD R22, R3, R22 ;  /* 0x0000001603167221 */ /* 0x000fc60000000000 */
[----:B------:R0:W-:Y:S04]  /*59e0*/  STG.E desc[UR14][R34.64+0x810], R37 ;  /* 0x0008102522007986 */ /* 0x0001e8000c10190e */
[----:B------:R1:W-:Y:S01]  /*59f0*/  STG.E desc[UR14][R34.64+0xc10], R39 ;  /* 0x000c102722007986 */ /* 0x0003e2000c10190e */
[----:B0-----:R-:W-:-:S03]  /*5a00*/  FMNMX R37, RZ, R22, !PT ;  /* 0x00000016ff257209 */ /* 0x001fc60007800000 */
[----:B------:R-:W-:Y:S04]  /*5a10*/  STG.E desc[UR14][R34.64+0x40c], R36 ;  /* 0x00040c2422007986 */ /* 0x000fe8000c10190e */
[----:B------:R-:W-:Y:S04]  /*5a20*/  STG.E desc[UR14][R34.64+0x818], R43 ;  /* 0x0008182b22007986 */ /* 0x000fe8000c10190e */
[----:B------:R-:W-:Y:S04]  /*5a30*/  STG.E desc[UR14][R34.64+0x81c], R45 ;  /* 0x00081c2d22007986 */ /* 0x000fe8000c10190e */
[----:B------:R-:W-:Y:S04]  /*5a40*/  STG.E desc[UR14][R34.64+0xc18], R37 ;  /* 0x000c182522007986 */ /* 0x000fe8000c10190e */
[----:B------:R-:W-:Y:S01]  /*5a50*/  STG.E desc[UR14][R34.64+0xc1c], R41 ;  /* 0x000c1c2922007986 */ /* 0x000fe2000c10190e */
[----:B------:R-:W-:-:S04]  /*5a60*/  UIADD3 UR4, UPT, UPT, UR4, 0x1, URZ ;  /* 0x0000000104047890 */ /* 0x000fc8000fffe0ff */
[----:B------:R-:W-:Y:S01]  /*5a70*/  UISETP.NE.AND UP0, UPT, UR4, 0x4, UPT ;  /* 0x000000040400788c */ /* 0x000fe2000bf05270 */
[----:B------:R-:W-:Y:S01]  /*5a80*/  IADD3 R2, PT, PT, R2, 0x38400, RZ ;  /* 0x0003840002027810 */ /* 0x000fe20007ffe0ff */
[----:B------:R-:W-:Y:S01]  /*5a90*/  UIADD3 UR11, UPT, UPT, UR11, 0x20, URZ ;  /* 0x000000200b0b7890 */ /* 0x000fe2000fffe0ff */
[----:B--2---:R-:W-:Y:S01]  /*5aa0*/  FADD R4, R29, R4 ;  /* 0x000000041d047221 */ /* 0x004fe20000000000 */
[----:B------:R-:W-:Y:S01]  /*5ab0*/  FADD R20, R28, R5 ;  /* 0x000000051c147221 */ /* 0x000fe20000000000 */
[----:B------:R-:W-:-:S03]  /*5ac0*/  FADD R7, R0, R7 ;  /* 0x0000000700077221 */ /* 0x000fc60000000000 */
[----:B------:R-:W-:Y:S02]  /*5ad0*/  FMNMX R5, RZ, R4, !PT ;  /* 0x00000004ff057209 */ /* 0x000fe40007800000 */
[----:B------:R-:W-:Y:S02]  /*5ae0*/  FMNMX R23, RZ, R20, !PT ;  /* 0x00000014ff177209 */ /* 0x000fe40007800000 */
[----:B------:R-:W-:Y:S01]  /*5af0*/  FMNMX R21, RZ, R7, !PT ;  /* 0x00000007ff157209 */ /* 0x000fe20007800000 */
[----:B------:R-:W-:Y:S01]  /*5b00*/  STG.E desc[UR14][R34.64+0x1010], R5 ;  /* 0x0010100522007986 */ /* 0x000fe2000c10190e */
[----:B------:R-:W-:-:S03]  /*5b10*/  FADD R6, R3, R6 ;  /* 0x0000000603067221 */ /* 0x000fc60000000000 */
[----:B------:R0:W-:Y:S02]  /*5b20*/  STG.E desc[UR14][R34.64+0x1014], R23 ;  /* 0x0010141722007986 */ /* 0x0001e4000c10190e */
[----:B-1----:R-:W-:Y:S02]  /*5b30*/  FMNMX R39, RZ, R6, !PT ;  /* 0x00000006ff277209 */ /* 0x002fe40007800000 */
[----:B------:R-:W-:Y:S04]  /*5b40*/  STG.E desc[UR14][R34.64+0x101c], R21 ;  /* 0x00101c1522007986 */ /* 0x000fe8000c10190e */
[----:B------:R-:W-:Y:S01]  /*5b50*/  STG.E desc[UR14][R34.64+0x1018], R39 ;  /* 0x0010182722007986 */ /* 0x000fe2000c10190e */
[----:B------:R-:W-:Y:S01]  /*5b60*/  FADD R16, R29, R16 ;  /* 0x000000101d107221 */ /* 0x000fe20000000000 */
[----:B------:R-:W-:Y:S01]  /*5b70*/  FADD R17, R28, R17 ;  /* 0x000000111c117221 */ /* 0x000fe20000000000 */
[----:B------:R-:W-:Y:S01]  /*5b80*/  FADD R18, R3, R18 ;  /* 0x0000001203127221 */ /* 0x000fe20000000000 */
[----:B------:R-:W-:Y:S01]  /*5b90*/  FADD R4, R0, R19 ;  /* 0x0000001300047221 */ /* 0x000fe20000000000 */
[----:B---3--:R-:W-:Y:S01]  /*5ba0*/  FADD R8, R29, R8 ;  /* 0x000000081d087221 */ /* 0x008fe20000000000 */
[----:B------:R-:W-:Y:S01]  /*5bb0*/  FADD R9, R28, R9 ;  /* 0x000000091c097221 */ /* 0x000fe20000000000 */
[----:B------:R-:W-:Y:S01]  /*5bc0*/  FMNMX R7, RZ, R16, !PT ;  /* 0x00000010ff077209 */ /* 0x000fe20007800000 */
[----:B------:R-:W-:Y:S01]  /*5bd0*/  FADD R10, R3, R10 ;  /* 0x0000000a030a7221 */ /* 0x000fe20000000000 */
[----:B------:R-:W-:-:S02]  /*5be0*/  FMNMX R17, RZ, R17, !PT ;  /* 0x00000011ff117209 */ /* 0x000fc40007800000 */
[----:B------:R-:W-:Y:S02]  /*5bf0*/  FMNMX R19, RZ, R18, !PT ;  /* 0x00000012ff137209 */ /* 0x000fe40007800000 */
[----:B0-----:R-:W-:Y:S01]  /*5c00*/  FMNMX R23, RZ, R4, !PT ;  /* 0x00000004ff177209 */ /* 0x001fe20007800000 */
[----:B------:R-:W-:Y:S01]  /*5c10*/  FADD R4, R0, R11 ;  /* 0x0000000b00047221 */ /* 0x000fe20000000000 */
[----:B------:R-:W-:Y:S02]  /*5c20*/  FMNMX R5, RZ, R8, !PT ;  /* 0x00000008ff057209 */ /* 0x000fe40007800000 */
[----:B------:R-:W-:Y:S01]  /*5c30*/  FMNMX R9, RZ, R9, !PT ;  /* 0x00000009ff097209 */ /* 0x000fe20007800000 */
[----:B------:R-:W-:Y:S01]  /*5c40*/  STG.E desc[UR14][R34.64+0x1410], R7 ;  /* 0x0014100722007986 */ /* 0x000fe2000c10190e */
[----:B------:R-:W-:-:S03]  /*5c50*/  FMNMX R11, RZ, R10, !PT ;  /* 0x0000000aff0b7209 */ /* 0x000fc60007800000 */
[----:B------:R-:W-:Y:S04]  /*5c60*/  STG.E desc[UR14][R34.64+0x1414], R17 ;  /* 0x0014141122007986 */ /* 0x000fe8000c10190e */
[----:B------:R0:W-:Y:S04]  /*5c70*/  STG.E desc[UR14][R34.64+0x1418], R19 ;  /* 0x0014181322007986 */ /* 0x0001e8000c10190e */
[----:B------:R1:W-:Y:S01]  /*5c80*/  STG.E desc[UR14][R34.64+0x1810], R5 ;  /* 0x0018100522007986 */ /* 0x0003e2000c10190e */
[----:B----4-:R-:W-:Y:S01]  /*5c90*/  FADD R12, R29, R12 ;  /* 0x0000000c1d0c7221 */ /* 0x010fe20000000000 */
[----:B------:R-:W-:Y:S01]  /*5ca0*/  FADD R13, R28, R13 ;  /* 0x0000000d1c0d7221 */ /* 0x000fe20000000000 */
[----:B------:R-:W-:Y:S01]  /*5cb0*/  FADD R14, R3, R14 ;  /* 0x0000000e030e7221 */ /* 0x000fe20000000000 */
[----:B------:R-:W-:Y:S01]  /*5cc0*/  FADD R15, R0, R15 ;  /* 0x0000000f000f7221 */ /* 0x000fe20000000000 */
[----:B------:R-:W-:Y:S01]  /*5cd0*/  FADD R24, R29, R24 ;  /* 0x000000181d187221 */ /* 0x000fe20000000000 */
[----:B------:R-:W-:Y:S01]  /*5ce0*/  FADD R25, R28, R25 ;  /* 0x000000191c197221 */ /* 0x000fe20000000000 */
[----:B------:R-:W-:Y:S01]  /*5cf0*/  FADD R26, R3, R26 ;  /* 0x0000001a031a7221 */ /* 0x000fe20000000000 */
[----:B------:R-:W-:Y:S01]  /*5d00*/  FADD R27, R0, R27 ;  /* 0x0000001b001b7221 */ /* 0x000fe20000000000 */
[----:B------:R2:W-:Y:S01]  /*5d10*/  STG.E desc[UR14][R34.64+0x1814], R9 ;  /* 0x0018140922007986 */ /* 0x0005e2000c10190e */
[----:B0-----:R-:W-:-:S02]  /*5d20*/  FMNMX R19, RZ, R4, !PT ;  /* 0x00000004ff137209 */ /* 0x001fc40007800000 */
[----:B------:R-:W-:Y:S02]  /*5d30*/  FMNMX R7, RZ, R12, !PT ;  /* 0x0000000cff077209 */ /* 0x000fe40007800000 */
[----:B------:R-:W-:Y:S02]  /*5d40*/  FMNMX R13, RZ, R13, !PT ;  /* 0x0000000dff0d7209 */ /* 0x000fe40007800000 */
[----:B------:R-:W-:Y:S02]  /*5d50*/  FMNMX R17, RZ, R14, !PT ;  /* 0x0000000eff117209 */ /* 0x000fe40007800000 */
[----:B------:R-:W-:Y:S02]  /*5d60*/  FMNMX R15, RZ, R15, !PT ;  /* 0x0000000fff0f7209 */ /* 0x000fe40007800000 */
[----:B-1----:R-:W-:Y:S02]  /*5d70*/  FMNMX R5, RZ, R24, !PT ;  /* 0x00000018ff057209 */ /* 0x002fe40007800000 */
[----:B------:R-:W-:-:S02]  /*5d80*/  FMNMX R25, RZ, R25, !PT ;  /* 0x00000019ff197209 */ /* 0x000fc40007800000 */
[----:B--2---:R-:W-:Y:S02]  /*5d90*/  FMNMX R9, RZ, R26, !PT ;  /* 0x0000001aff097209 */ /* 0x004fe40007800000 */
[----:B------:R-:W-:Y:S01]  /*5da0*/  FMNMX R27, RZ, R27, !PT ;  /* 0x0000001bff1b7209 */ /* 0x000fe20007800000 */
[----:B------:R0:W-:Y:S04]  /*5db0*/  STG.E desc[UR14][R34.64+0x141c], R23 ;  /* 0x00141c1722007986 */ /* 0x0001e8000c10190e */
        /* <DEDUP_REMOVED lines=9> */
[----:B------:R0:W-:Y:S01]  /*5e50*/  STG.E desc[UR14][R34.64+0x201c], R27 ;  /* 0x00201c1b22007986 */ /* 0x0001e2000c10190e */
[----:B------:R-:W-:Y:S05]  /*5e60*/  BRA.U UP0, `(.L_x_56) ;  /* 0xffffffed00d47547 */ /* 0x000fea000b83ffff */
[----:B------:R-:W-:Y:S05]  /*5e70*/  EXIT ;  /* 0x000000000000794d */ /* 0x000fea0003800000 */
.L_x_57:
[----:B------:R-:W-:-:S00]  /*5e80*/  BRA `(.L_x_57) ;  /* 0xfffffffc00fc7947 */ /* 0x000fc0000383ffff */
[----:B------:R-:W-:-:S00]  /*5e90*/  NOP ;  /* 0x0000000000007918 */ /* 0x000fc00000000000 */
        /* <DEDUP_REMOVED lines=14> */
.L_x_58:


//--------------------- .nv.shared.my_kernel_kernel0 --------------------------
	.section	.nv.shared.my_kernel_kernel0,"aw",@nobits
	.sectionflags	@""
	.align	4
.nv.shared.my_kernel_kernel0:
	.zero		44608


//--------------------- .nv.shared.reserved.0     --------------------------
	.section	.nv.shared.reserved.0,"aw",@nobits
	.weak		__nv_reservedSMEM_offset_0_alias
	.size		__nv_reservedSMEM_offset_0_alias, 0, 64
	.other		__nv_reservedSMEM_offset_0_alias,@"STO_CUDA_RESERVED_SHARED STV_DEFAULT"
__nv_reservedSMEM_offset_0_alias:
	.zero		0
	.zero		64


//--------------------- .nv.constant0.my_kernel_kernel0 --------------------------
	.section	.nv.constant0.my_kernel_kernel0,"a",@progbits
	.sectionflags	@""
	.align	4
.nv.constant0.my_kernel_kernel0:
	.zero		928


//--------------------- SYMBOLS --------------------------

	.type		.nv.reservedSmem.offset0,@object
	.size		.nv.reservedSmem.offset0,0x4
	.type		.nv.reservedSmem.cap,@object
	.size		.nv.reservedSmem.cap,0x4
